	.target	sm_80

	.elftype	@"ET_EXEC"


//--------------------- .note.nv.tkinfo           --------------------------
	.section	.note.nv.tkinfo,"",@"SHT_NOTE"
	.sectionflags	@"SHF_NOTE_NV_TKINFO"
	.tkinfo
        /*0018*/ 	.word	0x00000002
        /*0030*/ 	.string	""
        /*0030*/ 	.string	"ptxas"
        /*0030*/ 	.string	"Cuda compilation tools, release 13.0, V13.0.88"
        /*0030*/ 	.string	"Build cuda_13.0.r13.0/compiler.36424714_0"
        /*0030*/ 	.string	"-v  -suppress-debug-info  -lineinfo  -arch sm_80 "



//--------------------- .note.nv.cuinfo           --------------------------
	.section	.note.nv.cuinfo,"",@"SHT_NOTE"
	.sectionflags	@"SHF_NOTE_NV_CUINFO"
        /*0018*/ 	.short	0x0002
        /*001a*/ 	.short	0x0050
        /*001c*/ 	.short	0x0082
	.zero		2


//--------------------- .nv.info                  --------------------------
	.section	.nv.info,"",@"SHT_CUDA_INFO"
	.align	4


	//----- nvinfo : EIATTR_REGCOUNT
	.align		4
        /*0000*/ 	.byte	0x04, 0x2f
        /*0002*/ 	.short	(.L_1 - .L_0)
	.align		4
.L_0:
        /*0004*/ 	.word	index@(matmul_kernel)
        /*0008*/ 	.word	0x00000080


	//----- nvinfo : EIATTR_FRAME_SIZE
	.align		4
.L_1:
        /*000c*/ 	.byte	0x04, 0x11
        /*000e*/ 	.short	(.L_3 - .L_2)
	.align		4
.L_2:
        /*0010*/ 	.word	index@(matmul_kernel)
        /*0014*/ 	.word	0x00000108


	//----- nvinfo : EIATTR_MIN_STACK_SIZE
	.align		4
.L_3:
        /*0018*/ 	.byte	0x04, 0x12
        /*001a*/ 	.short	(.L_5 - .L_4)
	.align		4
.L_4:
        /*001c*/ 	.word	index@(matmul_kernel)
        /*0020*/ 	.word	0x00000108
.L_5:


//--------------------- .nv.info.matmul_kernel    --------------------------
	.section	.nv.info.matmul_kernel,"",@"SHT_CUDA_INFO"
	.sectionflags	@""
	.align	4


	//----- nvinfo : EIATTR_CUDA_API_VERSION
	.align		4
        /*0000*/ 	.byte	0x04, 0x37
        /*0002*/ 	.short	(.L_7 - .L_6)
.L_6:
        /*0004*/ 	.word	0x00000082


	//----- nvinfo : EIATTR_SW2861232_WAR
	.align		4
.L_7:
        /*0008*/ 	.byte	0x01, 0x35
	.zero		2


	//----- nvinfo : EIATTR_PARAM_CBANK
	.align		4
        /*000c*/ 	.byte	0x04, 0x0a
        /*000e*/ 	.short	(.L_9 - .L_8)
	.align		4
.L_8:
        /*0010*/ 	.word	index@(.nv.constant0.matmul_kernel)
        /*0014*/ 	.short	0x0160
        /*0016*/ 	.short	0x0050


	//----- nvinfo : EIATTR_CBANK_PARAM_SIZE
	.align		4
.L_9:
        /*0018*/ 	.byte	0x03, 0x19
        /*001a*/ 	.short	0x0050


	//----- nvinfo : EIATTR_KPARAM_INFO
	.align		4
        /*001c*/ 	.byte	0x04, 0x17
        /*001e*/ 	.short	(.L_11 - .L_10)
.L_10:
        /*0020*/ 	.word	0x00000000
        /*0024*/ 	.short	0x000d
        /*0026*/ 	.short	0x0048
        /*0028*/ 	.byte	0x00, 0xf4, 0x21, 0x00


	//----- nvinfo : EIATTR_KPARAM_INFO
	.align		4
.L_11:
        /*002c*/ 	.byte	0x04, 0x17
        /*002e*/ 	.short	(.L_13 - .L_12)
.L_12:
        /*0030*/ 	.word	0x00000000
        /*0034*/ 	.short	0x000c
        /*0036*/ 	.short	0x0040
        /*0038*/ 	.byte	0x00, 0xf4, 0x21, 0x00


	//----- nvinfo : EIATTR_KPARAM_INFO
	.align		4
.L_13:
        /*003c*/ 	.byte	0x04, 0x17
        /*003e*/ 	.short	(.L_15 - .L_14)
.L_14:
        /*0040*/ 	.word	0x00000000
        /*0044*/ 	.short	0x000b
        /*0046*/ 	.short	0x0038
        /*0048*/ 	.byte	0x00, 0xf0, 0x11, 0x00


	//----- nvinfo : EIATTR_KPARAM_INFO
	.align		4
.L_15:
        /*004c*/ 	.byte	0x04, 0x17
        /*004e*/ 	.short	(.L_17 - .L_16)
.L_16:
        /*0050*/ 	.word	0x00000000
        /*0054*/ 	.short	0x000a
        /*0056*/ 	.short	0x0034
        /*0058*/ 	.byte	0x00, 0xf0, 0x11, 0x00


	//----- nvinfo : EIATTR_KPARAM_INFO
	.align		4
.L_17:
        /*005c*/ 	.byte	0x04, 0x17
        /*005e*/ 	.short	(.L_19 - .L_18)
.L_18:
        /*0060*/ 	.word	0x00000000
        /*0064*/ 	.short	0x0009
        /*0066*/ 	.short	0x0030
        /*0068*/ 	.byte	0x00, 0xf0, 0x11, 0x00


	//----- nvinfo : EIATTR_KPARAM_INFO
	.align		4
.L_19:
        /*006c*/ 	.byte	0x04, 0x17
        /*006e*/ 	.short	(.L_21 - .L_20)
.L_20:
        /*0070*/ 	.word	0x00000000
        /*0074*/ 	.short	0x0008
        /*0076*/ 	.short	0x002c
        /*0078*/ 	.byte	0x00, 0xf0, 0x11, 0x00


	//----- nvinfo : EIATTR_KPARAM_INFO
	.align		4
.L_21:
        /*007c*/ 	.byte	0x04, 0x17
        /*007e*/ 	.short	(.L_23 - .L_22)
.L_22:
        /*0080*/ 	.word	0x00000000
        /*0084*/ 	.short	0x0007
        /*0086*/ 	.short	0x0028
        /*0088*/ 	.byte	0x00, 0xf0, 0x11, 0x00


	//----- nvinfo : EIATTR_KPARAM_INFO
	.align		4
.L_23:
        /*008c*/ 	.byte	0x04, 0x17
        /*008e*/ 	.short	(.L_25 - .L_24)
.L_24:
        /*0090*/ 	.word	0x00000000
        /*0094*/ 	.short	0x0006
        /*0096*/ 	.short	0x0024
        /*0098*/ 	.byte	0x00, 0xf0, 0x11, 0x00


	//----- nvinfo : EIATTR_KPARAM_INFO
	.align		4
.L_25:
        /*009c*/ 	.byte	0x04, 0x17
        /*009e*/ 	.short	(.L_27 - .L_26)
.L_26:
        /*00a0*/ 	.word	0x00000000
        /*00a4*/ 	.short	0x0005
        /*00a6*/ 	.short	0x0020
        /*00a8*/ 	.byte	0x00, 0xf0, 0x11, 0x00


	//----- nvinfo : EIATTR_KPARAM_INFO
	.align		4
.L_27:
        /*00ac*/ 	.byte	0x04, 0x17
        /*00ae*/ 	.short	(.L_29 - .L_28)
.L_28:
        /*00b0*/ 	.word	0x00000000
        /*00b4*/ 	.short	0x0004
        /*00b6*/ 	.short	0x001c
        /*00b8*/ 	.byte	0x00, 0xf0, 0x11, 0x00


	//----- nvinfo : EIATTR_KPARAM_INFO
	.align		4
.L_29:
        /*00bc*/ 	.byte	0x04, 0x17
        /*00be*/ 	.short	(.L_31 - .L_30)
.L_30:
        /*00c0*/ 	.word	0x00000000
        /*00c4*/ 	.short	0x0003
        /*00c6*/ 	.short	0x0018
        /*00c8*/ 	.byte	0x00, 0xf0, 0x11, 0x00


	//----- nvinfo : EIATTR_KPARAM_INFO
	.align		4
.L_31:
        /*00cc*/ 	.byte	0x04, 0x17
        /*00ce*/ 	.short	(.L_33 - .L_32)
.L_32:
        /*00d0*/ 	.word	0x00000000
        /*00d4*/ 	.short	0x0002
        /*00d6*/ 	.short	0x0010
        /*00d8*/ 	.byte	0x00, 0xf4, 0x21, 0x00


	//----- nvinfo : EIATTR_KPARAM_INFO
	.align		4
.L_33:
        /*00dc*/ 	.byte	0x04, 0x17
        /*00de*/ 	.short	(.L_35 - .L_34)
.L_34:
        /*00e0*/ 	.word	0x00000000
        /*00e4*/ 	.short	0x0001
        /*00e6*/ 	.short	0x0008
        /*00e8*/ 	.byte	0x00, 0xf4, 0x21, 0x00


	//----- nvinfo : EIATTR_KPARAM_INFO
	.align		4
.L_35:
        /*00ec*/ 	.byte	0x04, 0x17
        /*00ee*/ 	.short	(.L_37 - .L_36)
.L_36:
        /*00f0*/ 	.word	0x00000000
        /*00f4*/ 	.short	0x0000
        /*00f6*/ 	.short	0x0000
        /*00f8*/ 	.byte	0x00, 0xf4, 0x21, 0x00


	//----- nvinfo : EIATTR_MAXREG_COUNT
	.align		4
.L_37:
        /*00fc*/ 	.byte	0x03, 0x1b
        /*00fe*/ 	.short	0x0080


	//----- nvinfo : EIATTR_NUM_BARRIERS
	.align		4
        /*0100*/ 	.byte	0x02, 0x4c
        /*0102*/ 	.byte	0x01
	.zero		1


	//----- nvinfo : EIATTR_ANNOTATIONS
	.align		4
        /*0104*/ 	.byte	0x04, 0x55
        /*0106*/ 	.short	(.L_39 - .L_38)


	//   ....[0]....
.L_38:
        /*0108*/ 	.word	0x00000001
        /*010c*/ 	.byte	0xc0, 0x05, 0x00, 0x00, 0x01, 0x00, 0x00, 0x00, 0x00, 0x06, 0x00, 0x00, 0x01, 0x00, 0x00, 0x00
        /* <DEDUP_REMOVED lines=63> */
        /*050c*/ 	.byte	0xb0, 0x56, 0x00, 0x00


	//----- nvinfo : EIATTR_MERCURY_ISA_VERSION
	.align		4
.L_39:
        /*0510*/ 	.byte	0x03, 0x5f
        /*0512*/ 	.short	0x0000


	//----- nvinfo : EIATTR_EXIT_INSTR_OFFSETS
	.align		4
        /*0514*/ 	.byte	0x04, 0x1c
        /*0516*/ 	.short	(.L_41 - .L_40)


	//   ....[0]....
.L_40:
        /*0518*/ 	.word	0x00005a20


	//   ....[1]....
        /*051c*/ 	.word	0x00005a50


	//----- nvinfo : EIATTR_REQNTID
	.align		4
.L_41:
        /*0520*/ 	.byte	0x04, 0x10
        /*0522*/ 	.short	(.L_43 - .L_42)
.L_42:
        /*0524*/ 	.word	0x00000200
        /*0528*/ 	.word	0x00000001
        /*052c*/ 	.word	0x00000001
.L_43:


//--------------------- .nv.callgraph             --------------------------
	.section	.nv.callgraph,"",@"SHT_CUDA_CALLGRAPH"
	.align	4
	.sectionentsize	8
	.align		4
        /*0000*/ 	.word	0x00000000
	.align		4
        /*0004*/ 	.word	0xffffffff
	.align		4
        /*0008*/ 	.word	0x00000000
	.align		4
        /*000c*/ 	.word	0xfffffffe
	.align		4
        /*0010*/ 	.word	0x00000000
	.align		4
        /*0014*/ 	.word	0xfffffffd
	.align		4
        /*0018*/ 	.word	0x00000000
	.align		4
        /*001c*/ 	.word	0xfffffffc


//--------------------- .nv.rel.action            --------------------------
	.section	.nv.rel.action,"",@"SHT_CUDA_RELOCINFO"
	.align	8
	.sectionentsize	8
        /*0000*/ 	.byte	0x73, 0x00, 0x00, 0x00, 0x00, 0x00, 0x00, 0x00, 0x00, 0x00, 0x00, 0x11, 0x25, 0x00, 0x05, 0x36


//--------------------- .nv.constant0.matmul_kernel --------------------------
	.section	.nv.constant0.matmul_kernel,"a",@progbits
	.sectionflags	@""
	.align	4
.nv.constant0.matmul_kernel:
	.zero		432


//--------------------- .text.matmul_kernel       --------------------------
	.section	.text.matmul_kernel,"ax",@progbits
	.sectioninfo	@"SHI_REGISTERS=128"
	.align	128
        .global         matmul_kernel
        .type           matmul_kernel,@function
        .size           matmul_kernel,(.L_x_5 - matmul_kernel)
        .other          matmul_kernel,@"STO_CUDA_ENTRY STV_DEFAULT"
matmul_kernel:
.text.matmul_kernel:
[----:B------:R-:W-:-:S03]  /*0000*/  IMAD.MOV.U32 R1, RZ, RZ, c[0x0][0x28] ;  /* 0x00000a00ff017624 */ /* 0x000fc600078e00ff */
[----:B------:R-:W-:Y:S01]  /*0010*/  IMAD.MOV.U32 R0, RZ, RZ, c[0x0][0x17c] ;  /* 0x00005f00ff007624 */ /* 0x000fe200078e00ff */
[----:B------:R-:W0:Y:S01]  /*0020*/  S2R R5, SR_CTAID.X ;  /* 0x0000000000057919 */ /* 0x000e220000002500 */
[----:B------:R-:W-:Y:S01]  /*0030*/  IADD3 R1, R1, -0x108, RZ ;  /* 0xfffffef801017810 */ /* 0x000fe20007ffe0ff */
[----:B------:R-:W-:Y:S02]  /*0040*/  ULDC UR4, c[0x0][0x180] ;  /* 0x0000600000047ab9 */ /* 0x000fe40000000800 */
[----:B------:R-:W-:Y:S01]  /*0050*/  IADD3 R0, R0, 0xff, RZ ;  /* 0x000000ff00007810 */ /* 0x000fe20007ffe0ff */
[----:B------:R-:W1:Y:S01]  /*0060*/  S2R R24, SR_TID.X ;  /* 0x0000000000187919 */ /* 0x000e620000002100 */
[----:B------:R-:W-:Y:S02]  /*0070*/  ULDC.64 UR6, c[0x0][0x118] ;  /* 0x0000460000067ab9 */ /* 0x000fe40000000a00 */
[----:B------:R-:W-:-:S04]  /*0080*/  SHF.R.S32.HI R3, RZ, 0x1f, R0 ;  /* 0x0000001fff037819 */ /* 0x000fc80000011400 */
[----:B------:R-:W-:-:S04]  /*0090*/  LEA.HI R3, R3, R0, RZ, 0x8 ;  /* 0x0000000003037211 */ /* 0x000fc800078f40ff */
[----:B------:R-:W-:-:S05]  /*00a0*/  SHF.R.S32.HI R3, RZ, 0x8, R3 ;  /* 0x00000008ff037819 */ /* 0x000fca0000011403 */
[----:B------:R-:W-:Y:S01]  /*00b0*/  IMAD.SHL.U32 R4, R3, 0x8, RZ ;  /* 0x0000000803047824 */ /* 0x000fe200078e00ff */
[----:B0-----:R-:W-:-:S04]  /*00c0*/  IABS R8, R5 ;  /* 0x0000000500087213 */ /* 0x001fc80000000000 */
[-C--:B------:R-:W-:Y:S02]  /*00d0*/  IABS R7, R4.reuse ;  /* 0x0000000400077213 */ /* 0x080fe40000000000 */
[----:B------:R-:W-:Y:S02]  /*00e0*/  IABS R10, R4 ;  /* 0x00000004000a7213 */ /* 0x000fe40000000000 */
[----:B------:R-:W0:Y:S01]  /*00f0*/  I2F.RP R0, R7 ;  /* 0x0000000700007306 */ /* 0x000e220000209400 */
[----:B-1----:R-:W-:-:S07]  /*0100*/  LOP3.LUT R12, R24, 0x3f, RZ, 0xc0, !PT ;  /* 0x0000003f180c7812 */ /* 0x002fce00078ec0ff */
[----:B0-----:R-:W0:Y:S02]  /*0110*/  MUFU.RCP R0, R0 ;  /* 0x0000000000007308 */ /* 0x001e240000001000 */
[----:B0-----:R-:W-:Y:S01]  /*0120*/  IADD3 R2, R0, 0xffffffe, RZ ;  /* 0x0ffffffe00027810 */ /* 0x001fe20007ffe0ff */
[----:B------:R-:W-:-:S05]  /*0130*/  IMAD.MOV R0, RZ, RZ, -R10 ;  /* 0x000000ffff007224 */ /* 0x000fca00078e0a0a */
[----:B------:R0:W1:Y:S02]  /*0140*/  F2I.FTZ.U32.TRUNC.NTZ R3, R2 ;  /* 0x0000000200037305 */ /* 0x000064000021f000 */
[----:B0-----:R-:W-:Y:S02]  /*0150*/  IMAD.MOV.U32 R2, RZ, RZ, RZ ;  /* 0x000000ffff027224 */ /* 0x001fe400078e00ff */
[----:B-1----:R-:W-:-:S04]  /*0160*/  IMAD.MOV R6, RZ, RZ, -R3 ;  /* 0x000000ffff067224 */ /* 0x002fc800078e0a03 */
[----:B------:R-:W-:Y:S02]  /*0170*/  IMAD R9, R6, R7, RZ ;  /* 0x0000000706097224 */ /* 0x000fe400078e02ff */
[----:B------:R-:W-:Y:S02]  /*0180*/  IMAD.MOV.U32 R6, RZ, RZ, R8 ;  /* 0x000000ffff067224 */ /* 0x000fe400078e0008 */
[----:B------:R-:W-:-:S06]  /*0190*/  IMAD.HI.U32 R3, R3, R9, R2 ;  /* 0x0000000903037227 */ /* 0x000fcc00078e0002 */
[----:B------:R-:W-:-:S04]  /*01a0*/  IMAD.HI.U32 R3, R3, R6, RZ ;  /* 0x0000000603037227 */ /* 0x000fc800078e00ff */
[----:B------:R-:W-:-:S05]  /*01b0*/  IMAD R0, R3, R0, R6 ;  /* 0x0000000003007224 */ /* 0x000fca00078e0206 */
[----:B------:R-:W-:-:S13]  /*01c0*/  ISETP.GT.U32.AND P1, PT, R7, R0, PT ;  /* 0x000000000700720c */ /* 0x000fda0003f24070 */
[----:B------:R-:W-:Y:S01]  /*01d0*/  @!P1 IMAD.IADD R0, R0, 0x1, -R7 ;  /* 0x0000000100009824 */ /* 0x000fe200078e0a07 */
[----:B------:R-:W-:Y:S02]  /*01e0*/  @!P1 IADD3 R3, R3, 0x1, RZ ;  /* 0x0000000103039810 */ /* 0x000fe40007ffe0ff */
[----:B------:R-:W-:Y:S02]  /*01f0*/  ISETP.NE.AND P1, PT, R4, RZ, PT ;  /* 0x000000ff0400720c */ /* 0x000fe40003f25270 */
[----:B------:R-:W-:Y:S02]  /*0200*/  ISETP.GE.U32.AND P0, PT, R0, R7, PT ;  /* 0x000000070000720c */ /* 0x000fe40003f06070 */
[----:B------:R-:W-:-:S04]  /*0210*/  LOP3.LUT R0, R5, R4, RZ, 0x3c, !PT ;  /* 0x0000000405007212 */ /* 0x000fc800078e3cff */
[----:B------:R-:W-:Y:S01]  /*0220*/  ISETP.GE.AND P2, PT, R0, RZ, PT ;  /* 0x000000ff0000720c */ /* 0x000fe20003f46270 */
[----:B------:R-:W-:-:S05]  /*0230*/  IMAD.MOV.U32 R0, RZ, RZ, c[0x0][0x178] ;  /* 0x00005e00ff007624 */ /* 0x000fca00078e00ff */
[----:B------:R-:W-:Y:S02]  /*0240*/  IADD3 R0, R0, 0x3f, RZ ;  /* 0x0000003f00007810 */ /* 0x000fe40007ffe0ff */
[----:B------:R-:W-:-:S05]  /*0250*/  @P0 IADD3 R3, R3, 0x1, RZ ;  /* 0x0000000103030810 */ /* 0x000fca0007ffe0ff */
[----:B------:R-:W-:Y:S01]  /*0260*/  IMAD.MOV.U32 R2, RZ, RZ, R3 ;  /* 0x000000ffff027224 */ /* 0x000fe200078e0003 */
[----:B------:R-:W-:-:S03]  /*0270*/  SHF.R.S32.HI R3, RZ, 0x1f, R0 ;  /* 0x0000001fff037819 */ /* 0x000fc60000011400 */
[----:B------:R-:W-:Y:S01]  /*0280*/  @!P2 IMAD.MOV R2, RZ, RZ, -R2 ;  /* 0x000000ffff02a224 */ /* 0x000fe200078e0a02 */
[----:B------:R-:W-:Y:S02]  /*0290*/  @!P1 LOP3.LUT R2, RZ, R4, RZ, 0x33, !PT ;  /* 0x00000004ff029212 */ /* 0x000fe400078e33ff */
[----:B------:R-:W-:-:S03]  /*02a0*/  LEA.HI R3, R3, R0, RZ, 0x6 ;  /* 0x0000000003037211 */ /* 0x000fc600078f30ff */
[----:B------:R-:W-:Y:S02]  /*02b0*/  IMAD.SHL.U32 R6, R2, 0x8, RZ ;  /* 0x0000000802067824 */ /* 0x000fe400078e00ff */
[----:B------:R-:W-:-:S03]  /*02c0*/  IMAD.MOV R2, RZ, RZ, -R2 ;  /* 0x000000ffff027224 */ /* 0x000fc600078e0a02 */
[----:B------:R-:W-:Y:S01]  /*02d0*/  LEA.HI.SX32 R3, R3, -R6, 0x1a ;  /* 0x8000000603037211 */ /* 0x000fe200078fd2ff */
[----:B------:R-:W-:-:S03]  /*02e0*/  IMAD R4, R4, R2, R5 ;  /* 0x0000000204047224 */ /* 0x000fc600078e0205 */
[----:B------:R-:W-:Y:S02]  /*02f0*/  IMNMX R11, R3, 0x8, PT ;  /* 0x00000008030b7817 */ /* 0x000fe40003800200 */
[----:B------:R-:W-:Y:S02]  /*0300*/  IABS R9, R4 ;  /* 0x0000000400097213 */ /* 0x000fe40000000000 */
[----:B------:R-:W-:-:S04]  /*0310*/  IABS R7, R11 ;  /* 0x0000000b00077213 */ /* 0x000fc80000000000 */
[----:B------:R-:W0:Y:S08]  /*0320*/  I2F.RP R0, R7 ;  /* 0x0000000700007306 */ /* 0x000e300000209400 */
[----:B0-----:R-:W0:Y:S02]  /*0330*/  MUFU.RCP R0, R0 ;  /* 0x0000000000007308 */ /* 0x001e240000001000 */
[----:B0-----:R-:W-:-:S06]  /*0340*/  IADD3 R3, R0, 0xffffffe, RZ ;  /* 0x0ffffffe00037810 */ /* 0x001fcc0007ffe0ff */
[----:B------:R-:W0:Y:S02]  /*0350*/  F2I.FTZ.U32.TRUNC.NTZ R3, R3 ;  /* 0x0000000300037305 */ /* 0x000e24000021f000 */
[----:B0-----:R-:W-:-:S04]  /*0360*/  IMAD.MOV R8, RZ, RZ, -R3 ;  /* 0x000000ffff087224 */ /* 0x001fc800078e0a03 */
[----:B------:R-:W-:Y:S01]  /*0370*/  IMAD.MOV.U32 R2, RZ, RZ, R8 ;  /* 0x000000ffff027224 */ /* 0x000fe200078e0008 */
[----:B------:R-:W-:-:S03]  /*0380*/  IABS R8, R11 ;  /* 0x0000000b00087213 */ /* 0x000fc60000000000 */
[----:B------:R-:W-:Y:S02]  /*0390*/  IMAD R5, R2, R7, RZ ;  /* 0x0000000702057224 */ /* 0x000fe400078e02ff */
[----:B------:R-:W-:Y:S02]  /*03a0*/  IMAD.MOV.U32 R2, RZ, RZ, RZ ;  /* 0x000000ffff027224 */ /* 0x000fe400078e00ff */
[----:B------:R-:W-:Y:S02]  /*03b0*/  IMAD.MOV R0, RZ, RZ, -R8 ;  /* 0x000000ffff007224 */ /* 0x000fe400078e0a08 */
[----:B------:R-:W-:Y:S01]  /*03c0*/  IMAD.HI.U32 R2, R3, R5, R2 ;  /* 0x0000000503027227 */ /* 0x000fe200078e0002 */
[----:B------:R-:W-:-:S03]  /*03d0*/  SHF.R.U32.HI R5, RZ, 0x6, R24 ;  /* 0x00000006ff057819 */ /* 0x000fc60000011618 */
[----:B------:R-:W-:Y:S01]  /*03e0*/  IMAD.MOV.U32 R3, RZ, RZ, c[0x0][0x180] ;  /* 0x00006000ff037624 */ /* 0x000fe200078e00ff */
[----:B------:R-:W-:Y:S01]  /*03f0*/  SGXT.U32 R46, R5, 0x3 ;  /* 0x00000003052e781a */ /* 0x000fe20000000000 */
[----:B------:R-:W-:-:S03]  /*0400*/  IMAD.HI.U32 R2, R2, R9, RZ ;  /* 0x0000000902027227 */ /* 0x000fc600078e00ff */
[----:B------:R-:W-:Y:S01]  /*0410*/  IADD3 R3, R3, 0x3f, RZ ;  /* 0x0000003f03037810 */ /* 0x000fe20007ffe0ff */
[----:B------:R-:W-:Y:S01]  /*0420*/  IMAD R0, R2, R0, R9 ;  /* 0x0000000002007224 */ /* 0x000fe200078e0209 */
[C---:B------:R-:W-:Y:S02]  /*0430*/  LOP3.LUT R20, R46.reuse, 0x8, RZ, 0xfc, !PT ;  /* 0x000000082e147812 */ /* 0x040fe400078efcff */
[C---:B------:R-:W-:Y:S02]  /*0440*/  LOP3.LUT R22, R46.reuse, 0x10, RZ, 0xfc, !PT ;  /* 0x000000102e167812 */ /* 0x040fe400078efcff */
[----:B------:R-:W-:Y:S02]  /*0450*/  ISETP.GT.U32.AND P1, PT, R7, R0, PT ;  /* 0x000000000700720c */ /* 0x000fe40003f24070 */
[C---:B------:R-:W-:Y:S02]  /*0460*/  LOP3.LUT R28, R46.reuse, 0x18, RZ, 0xfc, !PT ;  /* 0x000000182e1c7812 */ /* 0x040fe400078efcff */
[----:B------:R-:W-:-:S02]  /*0470*/  LOP3.LUT R30, R46, 0x20, RZ, 0xfc, !PT ;  /* 0x000000202e1e7812 */ /* 0x000fc400078efcff */
[C---:B------:R-:W-:Y:S02]  /*0480*/  LOP3.LUT R36, R46.reuse, 0x28, RZ, 0xfc, !PT ;  /* 0x000000282e247812 */ /* 0x040fe400078efcff */
[C---:B------:R-:W-:Y:S02]  /*0490*/  LOP3.LUT R38, R46.reuse, 0x30, RZ, 0xfc, !PT ;  /* 0x000000302e267812 */ /* 0x040fe400078efcff */
[----:B------:R-:W-:-:S03]  /*04a0*/  LOP3.LUT R44, R46, 0x38, RZ, 0xfc, !PT ;  /* 0x000000382e2c7812 */ /* 0x000fc600078efcff */
[----:B------:R-:W-:Y:S01]  /*04b0*/  @!P1 IMAD.IADD R0, R0, 0x1, -R7 ;  /* 0x0000000100009824 */ /* 0x000fe200078e0a07 */
[----:B------:R-:W-:Y:S02]  /*04c0*/  @!P1 IADD3 R2, R2, 0x1, RZ ;  /* 0x0000000102029810 */ /* 0x000fe40007ffe0ff */
[----:B------:R-:W-:Y:S02]  /*04d0*/  ISETP.NE.AND P1, PT, R11, RZ, PT ;  /* 0x000000ff0b00720c */ /* 0x000fe40003f25270 */
[----:B------:R-:W-:Y:S02]  /*04e0*/  ISETP.GE.U32.AND P0, PT, R0, R7, PT ;  /* 0x000000070000720c */ /* 0x000fe40003f06070 */
[----:B------:R-:W-:-:S04]  /*04f0*/  LOP3.LUT R0, R4, R11, RZ, 0x3c, !PT ;  /* 0x0000000b04007212 */ /* 0x000fc800078e3cff */
[----:B------:R-:W-:-:S07]  /*0500*/  ISETP.GE.AND P2, PT, R0, RZ, PT ;  /* 0x000000ff0000720c */ /* 0x000fce0003f46270 */
[----:B------:R-:W-:Y:S02]  /*0510*/  @P0 IADD3 R2, R2, 0x1, RZ ;  /* 0x0000000102020810 */ /* 0x000fe40007ffe0ff */
[----:B------:R-:W-:-:S04]  /*0520*/  ISETP.GT.AND P0, PT, R3, 0x3f, PT ;  /* 0x0000003f0300780c */ /* 0x000fc80003f04270 */
[----:B------:R-:W-:Y:S01]  /*0530*/  @!P2 IMAD.MOV R2, RZ, RZ, -R2 ;  /* 0x000000ffff02a224 */ /* 0x000fe200078e0a02 */
[----:B------:R-:W-:-:S05]  /*0540*/  @!P1 LOP3.LUT R2, RZ, R11, RZ, 0x33, !PT ;  /* 0x0000000bff029212 */ /* 0x000fca00078e33ff */
[----:B------:R-:W-:Y:S02]  /*0550*/  IMAD.MOV R0, RZ, RZ, -R2 ;  /* 0x000000ffff007224 */ /* 0x000fe400078e0a02 */
[----:B------:R-:W-:Y:S02]  /*0560*/  IMAD.SHL.U32 R2, R2, 0x100, RZ ;  /* 0x0000010002027824 */ /* 0x000fe400078e00ff */
[----:B------:R-:W-:-:S03]  /*0570*/  IMAD R0, R11, R0, R4 ;  /* 0x000000000b007224 */ /* 0x000fc600078e0204 */
[----:B------:R-:W-:Y:S01]  /*0580*/  LOP3.LUT R16, R2, R46, RZ, 0xfc, !PT ;  /* 0x0000002e02107212 */ /* 0x000fe200078efcff */
[----:B------:R-:W-:Y:S01]  /*0590*/  IMAD.IADD R0, R6, 0x1, R0 ;  /* 0x0000000106007824 */ /* 0x000fe200078e0200 */
[C-C-:B------:R-:W-:Y:S02]  /*05a0*/  LOP3.LUT R18, R2.reuse, 0x8, R46.reuse, 0xfe, !PT ;  /* 0x0000000802127812 */ /* 0x140fe400078efe2e */
[C-C-:B------:R-:W-:Y:S01]  /*05b0*/  LOP3.LUT R26, R2.reuse, 0x10, R46.reuse, 0xfe, !PT ;  /* 0x00000010021a7812 */ /* 0x140fe200078efe2e */
[----:B------:R0:W-:Y:S01]  /*05c0*/  STL [R1+0x40], R16 ;  /* 0x0000401001007387 */ /* 0x0001e20000100800 */
[----:B------:R-:W-:Y:S01]  /*05d0*/  LOP3.LUT R32, R2, 0x18, R46, 0xfe, !PT ;  /* 0x0000001802207812 */ /* 0x000fe200078efe2e */
[----:B------:R-:W-:Y:S01]  /*05e0*/  IMAD R48, R0, 0x40, R12 ;  /* 0x0000004000307824 */ /* 0x000fe200078e020c */
[C-C-:B------:R-:W-:Y:S01]  /*05f0*/  LOP3.LUT R34, R2.reuse, 0x20, R46.reuse, 0xfe, !PT ;  /* 0x0000002002227812 */ /* 0x140fe200078efe2e */
[----:B------:R0:W-:Y:S01]  /*0600*/  STL [R1+0x5c], R18 ;  /* 0x00005c1201007387 */ /* 0x0001e20000100800 */
[----:B------:R-:W-:-:S02]  /*0610*/  LOP3.LUT R50, R2, 0x28, R46, 0xfe, !PT ;  /* 0x0000002802327812 */ /* 0x000fc400078efe2e */
[C-C-:B------:R-:W-:Y:S01]  /*0620*/  LOP3.LUT R52, R2.reuse, 0x30, R46.reuse, 0xfe, !PT ;  /* 0x0000003002347812 */ /* 0x140fe200078efe2e */
[----:B------:R0:W-:Y:S01]  /*0630*/  STL [R1+0x58], R26 ;  /* 0x0000581a01007387 */ /* 0x0001e20000100800 */
[----:B------:R-:W-:Y:S02]  /*0640*/  LOP3.LUT R54, R2, 0x38, R46, 0xfe, !PT ;  /* 0x0000003802367812 */ /* 0x000fe400078efe2e */
[C---:B------:R-:W-:Y:S01]  /*0650*/  LOP3.LUT R56, R16.reuse, 0x40, RZ, 0xfc, !PT ;  /* 0x0000004010387812 */ /* 0x040fe200078efcff */
[----:B------:R0:W-:Y:S01]  /*0660*/  STL [R1+0x54], R32 ;  /* 0x0000542001007387 */ /* 0x0001e20000100800 */
[C---:B------:R-:W-:Y:S02]  /*0670*/  LOP3.LUT R58, R16.reuse, 0x48, RZ, 0xfc, !PT ;  /* 0x00000048103a7812 */ /* 0x040fe400078efcff */
[C---:B------:R-:W-:Y:S01]  /*0680*/  LOP3.LUT R64, R16.reuse, 0x50, RZ, 0xfc, !PT ;  /* 0x0000005010407812 */ /* 0x040fe200078efcff */
[----:B------:R0:W-:Y:S01]  /*0690*/  STL [R1+0x50], R34 ;  /* 0x0000502201007387 */ /* 0x0001e20000100800 */
[----:B------:R-:W-:-:S02]  /*06a0*/  LOP3.LUT R66, R16, 0x58, RZ, 0xfc, !PT ;  /* 0x0000005810427812 */ /* 0x000fc400078efcff */
[C---:B------:R-:W-:Y:S01]  /*06b0*/  LOP3.LUT R68, R16.reuse, 0x60, RZ, 0xfc, !PT ;  /* 0x0000006010447812 */ /* 0x040fe200078efcff */
[----:B------:R0:W-:Y:S01]  /*06c0*/  STL [R1+0x4c], R50 ;  /* 0x00004c3201007387 */ /* 0x0001e20000100800 */
[C---:B------:R-:W-:Y:S02]  /*06d0*/  LOP3.LUT R70, R16.reuse, 0x68, RZ, 0xfc, !PT ;  /* 0x0000006810467812 */ /* 0x040fe400078efcff */
        /* <DEDUP_REMOVED lines=26> */
[----:B------:R-:W-:-:S03]  /*0880*/  LOP3.LUT R91, R16, 0xf8, RZ, 0xfc, !PT ;  /* 0x000000f8105b7812 */ /* 0x000fc600078efcff */
[----:B------:R0:W-:Y:S04]  /*0890*/  STL [R1+0xa4], R74 ;  /* 0x0000a44a01007387 */ /* 0x0001e80000100800 */
        /* <DEDUP_REMOVED lines=16> */
[----:B------:R0:W-:Y:S01]  /*09a0*/  STL [R1+0x60], R48 ;  /* 0x0000603001007387 */ /* 0x0001e20000100800 */
[----:B------:R-:W-:Y:S05]  /*09b0*/  @P0 BRA `(.L_x_0) ;  /* 0x000000b000000947 */ /* 0x000fea0003800000 */
[----:B------:R-:W-:Y:S01]  /*09c0*/  IMAD.SHL.U32 R0, R24, 0x20, RZ ;  /* 0x0000002018007824 */ /* 0x000fe200078e00ff */
[----:B------:R-:W-:Y:S01]  /*09d0*/  CS2R R60, SRZ ;  /* 0x00000000003c7805 */ /* 0x000fe2000001ff00 */
[----:B------:R-:W-:Y:S01]  /*09e0*/  CS2R R6, SRZ ;  /* 0x0000000000067805 */ /* 0x000fe2000001ff00 */
[----:B------:R-:W-:Y:S01]  /*09f0*/  CS2R R40, SRZ ;  /* 0x0000000000287805 */ /* 0x000fe2000001ff00 */
[----:B------:R-:W-:Y:S01]  /*0a00*/  CS2R R12, SRZ ;  /* 0x00000000000c7805 */ /* 0x000fe2000001ff00 */
[----:B------:R1:W-:Y:S01]  /*0a10*/  STL [R1+0xc4], R0 ;  /* 0x0000c40001007387 */ /* 0x0003e20000100800 */
[----:B------:R-:W-:Y:S01]  /*0a20*/  CS2R R62, SRZ ;  /* 0x00000000003e7805 */ /* 0x000fe2000001ff00 */
[----:B------:R-:W-:Y:S01]  /*0a30*/  CS2R R8, SRZ ;  /* 0x0000000000087805 */ /* 0x000fe2000001ff00 */
[----:B------:R-:W-:Y:S01]  /*0a40*/  CS2R R42, SRZ ;  /* 0x00000000002a7805 */ /* 0x000fe2000001ff00 */
[----:B------:R-:W-:Y:S01]  /*0a50*/  CS2R R10, SRZ ;  /* 0x00000000000a7805 */ /* 0x000fe2000001ff00 */
[----:B------:R-:W-:Y:S05]  /*0a60*/  BRA `(.L_x_1) ;  /* 0x0000405000007947 */ /* 0x000fea0003800000 */
.L_x_0:
[----:B------:R-:W-:Y:S01]  /*0a70*/  IABS R4, c[0x0][0x17c] ;  /* 0x00005f0000047a13 */ /* 0x000fe20000000000 */
[----:B------:R-:W-:Y:S01]  /*0a80*/  IMAD.SHL.U32 R0, R24, 0x2, RZ ;  /* 0x0000000218007824 */ /* 0x000fe200078e00ff */
[----:B------:R-:W-:-:S02]  /*0a90*/  IABS R5, c[0x0][0x178] ;  /* 0x00005e0000057a13 */ /* 0x000fc40000000000 */
[----:B------:R-:W1:Y:S01]  /*0aa0*/  I2F.RP R2, R4 ;  /* 0x0000000400027306 */ /* 0x000e620000209400 */
[----:B------:R-:W-:Y:S02]  /*0ab0*/  LOP3.LUT R7, R24, 0x7, RZ, 0xc0, !PT ;  /* 0x0000000718077812 */ /* 0x000fe400078ec0ff */
[----:B------:R-:W-:Y:S02]  /*0ac0*/  SHF.R.U32.HI R14, RZ, 0x3, R24 ;  /* 0x00000003ff0e7819 */ /* 0x000fe40000011618 */
[----:B------:R-:W-:Y:S01]  /*0ad0*/  LOP3.LUT R9, R0, 0x10, RZ, 0xc0, !PT ;  /* 0x0000001000097812 */ /* 0x000fe200078ec0ff */
[C---:B------:R-:W-:Y:S01]  /*0ae0*/  IMAD.SHL.U32 R6, R7.reuse, 0x80, RZ ;  /* 0x0000008007067824 */ /* 0x040fe200078e00ff */
[----:B------:R-:W-:Y:S01]  /*0af0*/  IABS R33, R91 ;  /* 0x0000005b00217213 */ /* 0x000fe20000000000 */
[----:B------:R-:W2:Y:S01]  /*0b00*/  I2F.RP R8, R5 ;  /* 0x0000000500087306 */ /* 0x000ea20000209400 */
[----:B------:R-:W-:Y:S01]  /*0b10*/  IMAD.SHL.U32 R7, R7, 0x10, RZ ;  /* 0x0000001007077824 */ /* 0x000fe200078e00ff */
[----:B------:R-:W-:-:S02]  /*0b20*/  LOP3.LUT R9, R9, 0x20, R14, 0xf8, !PT ;  /* 0x0000002009097812 */ /* 0x000fc400078ef80e */
[----:B------:R-:W-:Y:S02]  /*0b30*/  IABS R37, R88 ;  /* 0x0000005800257213 */ /* 0x000fe40000000000 */
[----:B------:R-:W-:Y:S02]  /*0b40*/  IABS R39, R86 ;  /* 0x0000005600277213 */ /* 0x000fe40000000000 */
[----:B-1----:R-:W1:Y:S01]  /*0b50*/  MUFU.RCP R2, R2 ;  /* 0x0000000200027308 */ /* 0x002e620000001000 */
[----:B------:R-:W-:Y:S02]  /*0b60*/  IABS R43, R83 ;  /* 0x00000053002b7213 */ /* 0x000fe40000000000 */
[----:B------:R-:W-:Y:S02]  /*0b70*/  IABS R45, R81 ;  /* 0x00000051002d7213 */ /* 0x000fe40000000000 */
[----:B------:R-:W-:Y:S02]  /*0b80*/  IABS R31, R89 ;  /* 0x00000059001f7213 */ /* 0x000fe40000000000 */
[----:B------:R-:W-:Y:S01]  /*0b90*/  IABS R49, R78 ;  /* 0x0000004e00317213 */ /* 0x000fe20000000000 */
[----:B--2---:R-:W2:Y:S01]  /*0ba0*/  MUFU.RCP R8, R8 ;  /* 0x0000000800087308 */ /* 0x004ea20000001000 */
[----:B------:R-:W-:-:S02]  /*0bb0*/  IABS R19, R84 ;  /* 0x0000005400137213 */ /* 0x000fc40000000000 */
[----:B------:R-:W-:Y:S02]  /*0bc0*/  IABS R51, R76 ;  /* 0x0000004c00337213 */ /* 0x000fe40000000000 */
[----:B------:R-:W-:Y:S02]  /*0bd0*/  IABS R25, R79 ;  /* 0x0000004f00197213 */ /* 0x000fe40000000000 */
[----:B------:R-:W-:Y:S02]  /*0be0*/  IABS R55, R70 ;  /* 0x0000004600377213 */ /* 0x000fe40000000000 */
[----:B-1----:R-:W-:Y:S02]  /*0bf0*/  IADD3 R12, R2, 0xffffffe, RZ ;  /* 0x0ffffffe020c7810 */ /* 0x002fe40007ffe0ff */
[----:B------:R-:W-:Y:S02]  /*0c00*/  SHF.R.S32.HI R2, RZ, 0x1f, R3 ;  /* 0x0000001fff027819 */ /* 0x000fe40000011403 */
[----:B------:R1:W3:Y:S01]  /*0c10*/  F2I.FTZ.U32.TRUNC.NTZ R13, R12 ;  /* 0x0000000c000d7305 */ /* 0x0002e2000021f000 */
[----:B------:R-:W-:-:S02]  /*0c20*/  IABS R57, R66 ;  /* 0x0000004200397213 */ /* 0x000fc40000000000 */
[----:B--2---:R-:W-:Y:S01]  /*0c30*/  IADD3 R10, R8, 0xffffffe, RZ ;  /* 0x0ffffffe080a7810 */ /* 0x004fe20007ffe0ff */
[----:B------:R-:W-:Y:S01]  /*0c40*/  IMAD.IADD R8, R6, 0x1, R7 ;  /* 0x0000000106087824 */ /* 0x000fe200078e0207 */
[----:B------:R-:W-:Y:S02]  /*0c50*/  LEA.HI R3, R2, R3, RZ, 0x6 ;  /* 0x0000000302037211 */ /* 0x000fe400078f30ff */
[----:B------:R-:W-:Y:S01]  /*0c60*/  IABS R23, R58 ;  /* 0x0000003a00177213 */ /* 0x000fe20000000000 */
[----:B------:R-:W2:Y:S01]  /*0c70*/  F2I.FTZ.U32.TRUNC.NTZ R11, R10 ;  /* 0x0000000a000b7305 */ /* 0x000ea2000021f000 */
[----:B------:R-:W-:Y:S01]  /*0c80*/  LOP3.LUT R8, R8, R9, RZ, 0x3c, !PT ;  /* 0x0000000908087212 */ /* 0x000fe200078e3cff */
[----:B-1----:R-:W-:Y:S01]  /*0c90*/  IMAD.MOV.U32 R12, RZ, RZ, RZ ;  /* 0x000000ffff0c7224 */ /* 0x002fe200078e00ff */
[----:B------:R-:W-:Y:S02]  /*0ca0*/  IABS R61, R56 ;  /* 0x00000038003d7213 */ /* 0x000fe40000000000 */
[----:B------:R-:W-:-:S02]  /*0cb0*/  IABS R35, R90 ;  /* 0x0000005a00237213 */ /* 0x000fc40000000000 */
[----:B------:R-:W-:Y:S01]  /*0cc0*/  IABS R67, R34 ;  /* 0x0000002200437213 */ /* 0x000fe20000000000 */
[----:B---3--:R-:W-:Y:S01]  /*0cd0*/  IMAD.MOV R15, RZ, RZ, -R13 ;  /* 0x000000ffff0f7224 */ /* 0x008fe200078e0a0d */
[----:B------:R-:W-:Y:S02]  /*0ce0*/  IABS R63, R52 ;  /* 0x00000034003f7213 */ /* 0x000fe40000000000 */
[----:B------:R-:W-:Y:S01]  /*0cf0*/  IABS R75, R16 ;  /* 0x00000010004b7213 */ /* 0x000fe20000000000 */
[----:B------:R-:W-:Y:S01]  /*0d00*/  IMAD R9, R15, R4, RZ ;  /* 0x000000040f097224 */ /* 0x000fe200078e02ff */
[----:B------:R-:W-:Y:S02]  /*0d10*/  IABS R17, R87 ;  /* 0x0000005700117213 */ /* 0x000fe40000000000 */
[----:B------:R-:W-:Y:S01]  /*0d20*/  IABS R41, R85 ;  /* 0x0000005500297213 */ /* 0x000fe20000000000 */
[----:B--2---:R-:W-:Y:S01]  /*0d30*/  IMAD.MOV R10, RZ, RZ, -R11 ;  /* 0x000000ffff0a7224 */ /* 0x004fe200078e0a0b */
[----:B------:R-:W-:Y:S01]  /*0d40*/  IABS R21, R82 ;  /* 0x0000005200157213 */ /* 0x000fe20000000000 */
[----:B------:R-:W-:Y:S01]  /*0d50*/  IMAD.HI.U32 R2, R13, R9, R12 ;  /* 0x000000090d027227 */ /* 0x000fe200078e000c */
[----:B------:R-:W-:-:S02]  /*0d60*/  IABS R13, R72 ;  /* 0x00000048000d7213 */ /* 0x000fc40000000000 */
[----:B------:R-:W-:Y:S01]  /*0d70*/  IABS R47, R80 ;  /* 0x00000050002f7213 */ /* 0x000fe20000000000 */
[----:B------:R-:W-:Y:S01]  /*0d80*/  IMAD R9, R10, R5, RZ ;  /* 0x000000050a097224 */ /* 0x000fe200078e02ff */
[----:B------:R-:W-:Y:S01]  /*0d90*/  IABS R29, R77 ;  /* 0x0000004d001d7213 */ /* 0x000fe20000000000 */
[----:B------:R-:W-:Y:S01]  /*0da0*/  IMAD.MOV.U32 R10, RZ, RZ, RZ ;  /* 0x000000ffff0a7224 */ /* 0x000fe200078e00ff */
[----:B------:R-:W-:Y:S01]  /*0db0*/  IABS R53, R74 ;  /* 0x0000004a00357213 */ /* 0x000fe20000000000 */
[----:B------:R-:W-:Y:S01]  /*0dc0*/  IMAD.HI.U32 R12, R2, R31, RZ ;  /* 0x0000001f020c7227 */ /* 0x000fe200078e00ff */
[----:B------:R-:W-:Y:S02]  /*0dd0*/  IABS R15, R68 ;  /* 0x00000044000f7213 */ /* 0x000fe40000000000 */
[----:B------:R-:W-:Y:S01]  /*0de0*/  IABS R59, R64 ;  /* 0x00000040003b7213 */ /* 0x000fe20000000000 */
[----:B------:R-:W-:Y:S01]  /*0df0*/  IMAD.HI.U32 R10, R11, R9, R10 ;  /* 0x000000090b0a7227 */ /* 0x000fe200078e000a */
[----:B------:R-:W-:-:S02]  /*0e00*/  IABS R27, R54 ;  /* 0x00000036001b7213 */ /* 0x000fc40000000000 */
[----:B------:R-:W-:Y:S01]  /*0e10*/  IABS R65, R50 ;  /* 0x0000003200417213 */ /* 0x000fe20000000000 */
[----:B------:R-:W-:Y:S01]  /*0e20*/  IMAD.HI.U32 R9, R2, R33, RZ ;  /* 0x0000002102097227 */ /* 0x000fe200078e00ff */
[----:B------:R-:W-:Y:S02]  /*0e30*/  IABS R69, R32 ;  /* 0x0000002000457213 */ /* 0x000fe40000000000 */
[----:B------:R-:W-:Y:S01]  /*0e40*/  IABS R71, R26 ;  /* 0x0000001a00477213 */ /* 0x000fe20000000000 */
[----:B------:R-:W-:Y:S01]  /*0e50*/  IMAD.MOV R9, RZ, RZ, -R9 ;  /* 0x000000ffff097224 */ /* 0x000fe200078e0a09 */
[----:B------:R-:W-:Y:S01]  /*0e60*/  IABS R73, R18 ;  /* 0x0000001200497213 */ /* 0x000fe20000000000 */
[----:B------:R-:W-:Y:S01]  /*0e70*/  IMAD.MOV R12, RZ, RZ, -R12 ;  /* 0x000000ffff0c7224 */ /* 0x000fe200078e0a0c */
[----:B------:R-:W-:Y:S01]  /*0e80*/  LOP3.LUT R7, R7, 0x30, R0, 0x78, !PT ;  /* 0x0000003007077812 */ /* 0x000fe200078e7800 */
[----:B------:R-:W-:Y:S01]  /*0e90*/  IMAD R33, R4, R9, R33 ;  /* 0x0000000904217224 */ /* 0x000fe200078e0221 */
[----:B------:R-:W-:Y:S01]  /*0ea0*/  SHF.R.S32.HI R3, RZ, 0x6, R3 ;  /* 0x00000006ff037819 */ /* 0x000fe20000011403 */
[----:B------:R-:W-:-:S03]  /*0eb0*/  IMAD.HI.U32 R9, R2, R37, RZ ;  /* 0x0000002502097227 */ /* 0x000fc600078e00ff */
[C---:B------:R-:W-:Y:S01]  /*0ec0*/  ISETP.GT.U32.AND P1, PT, R4.reuse, R33, PT ;  /* 0x000000210400720c */ /* 0x040fe20003f24070 */
[----:B------:R-:W-:Y:S02]  /*0ed0*/  IMAD.MOV R9, RZ, RZ, -R9 ;  /* 0x000000ffff097224 */ /* 0x000fe400078e0a09 */
[C---:B------:R-:W-:Y:S02]  /*0ee0*/  IMAD R31, R4.reuse, R12, R31 ;  /* 0x0000000c041f7224 */ /* 0x040fe400078e021f */
[----:B------:R-:W-:Y:S02]  /*0ef0*/  IMAD R37, R4, R9, R37 ;  /* 0x0000000904257224 */ /* 0x000fe400078e0225 */
[----:B------:R-:W-:Y:S01]  /*0f00*/  IMAD.HI.U32 R9, R2, R39, RZ ;  /* 0x0000002702097227 */ /* 0x000fe200078e00ff */
[C---:B------:R-:W-:Y:S02]  /*0f10*/  ISETP.GT.U32.AND P2, PT, R4.reuse, R31, PT ;  /* 0x0000001f0400720c */ /* 0x040fe40003f44070 */
[----:B------:R-:W-:Y:S01]  /*0f20*/  ISETP.GT.U32.AND P3, PT, R4, R37, PT ;  /* 0x000000250400720c */ /* 0x000fe20003f64070 */
[----:B------:R-:W-:-:S02]  /*0f30*/  IMAD.MOV R9, RZ, RZ, -R9 ;  /* 0x000000ffff097224 */ /* 0x000fc400078e0a09 */
[----:B------:R-:W-:-:S04]  /*0f40*/  IMAD.HI.U32 R12, R2, R19, RZ ;  /* 0x00000013020c7227 */ /* 0x000fc800078e00ff */
[----:B------:R-:W-:Y:S02]  /*0f50*/  IMAD R39, R4, R9, R39 ;  /* 0x0000000904277224 */ /* 0x000fe400078e0227 */
[----:B------:R-:W-:-:S03]  /*0f60*/  IMAD.HI.U32 R9, R2, R43, RZ ;  /* 0x0000002b02097227 */ /* 0x000fc600078e00ff */
[C---:B------:R-:W-:Y:S01]  /*0f70*/  ISETP.GT.U32.AND P0, PT, R4.reuse, R39, PT ;  /* 0x000000270400720c */ /* 0x040fe20003f04070 */
[----:B------:R-:W-:Y:S02]  /*0f80*/  IMAD.MOV R9, RZ, RZ, -R9 ;  /* 0x000000ffff097224 */ /* 0x000fe400078e0a09 */
[----:B------:R-:W-:Y:S02]  /*0f90*/  IMAD.MOV R12, RZ, RZ, -R12 ;  /* 0x000000ffff0c7224 */ /* 0x000fe400078e0a0c */
[----:B------:R-:W-:Y:S02]  /*0fa0*/  IMAD R43, R4, R9, R43 ;  /* 0x00000009042b7224 */ /* 0x000fe400078e022b */
[----:B------:R-:W-:-:S04]  /*0fb0*/  IMAD.HI.U32 R9, R2, R45, RZ ;  /* 0x0000002d02097227 */ /* 0x000fc800078e00ff */
[----:B------:R-:W-:Y:S02]  /*0fc0*/  IMAD.MOV R9, RZ, RZ, -R9 ;  /* 0x000000ffff097224 */ /* 0x000fe400078e0a09 */
[C---:B------:R-:W-:Y:S02]  /*0fd0*/  IMAD R19, R4.reuse, R12, R19 ;  /* 0x0000000c04137224 */ /* 0x040fe400078e0213 */
[----:B------:R-:W-:Y:S02]  /*0fe0*/  IMAD R45, R4, R9, R45 ;  /* 0x00000009042d7224 */ /* 0x000fe400078e022d */
[----:B------:R-:W-:-:S04]  /*0ff0*/  IMAD.HI.U32 R9, R2, R49, RZ ;  /* 0x0000003102097227 */ /* 0x000fc800078e00ff */
[----:B------:R-:W-:Y:S02]  /*1000*/  IMAD.MOV R9, RZ, RZ, -R9 ;  /* 0x000000ffff097224 */ /* 0x000fe400078e0a09 */
[----:B------:R-:W-:-:S04]  /*1010*/  IMAD.HI.U32 R12, R2, R25, RZ ;  /* 0x00000019020c7227 */ /* 0x000fc800078e00ff */
[----:B------:R-:W-:Y:S02]  /*1020*/  IMAD R49, R4, R9, R49 ;  /* 0x0000000904317224 */ /* 0x000fe400078e0231 */
[----:B------:R-:W-:-:S04]  /*1030*/  IMAD.HI.U32 R9, R2, R51, RZ ;  /* 0x0000003302097227 */ /* 0x000fc800078e00ff */
[----:B------:R-:W-:Y:S02]  /*1040*/  IMAD.MOV R9, RZ, RZ, -R9 ;  /* 0x000000ffff097224 */ /* 0x000fe400078e0a09 */
[----:B------:R-:W-:Y:S02]  /*1050*/  IMAD.MOV R12, RZ, RZ, -R12 ;  /* 0x000000ffff0c7224 */ /* 0x000fe400078e0a0c */
[----:B------:R-:W-:Y:S02]  /*1060*/  IMAD R51, R4, R9, R51 ;  /* 0x0000000904337224 */ /* 0x000fe400078e0233 */
[----:B------:R-:W-:-:S04]  /*1070*/  IMAD.HI.U32 R9, R2, R55, RZ ;  /* 0x0000003702097227 */ /* 0x000fc800078e00ff */
[----:B------:R-:W-:Y:S02]  /*1080*/  IMAD.MOV R9, RZ, RZ, -R9 ;  /* 0x000000ffff097224 */ /* 0x000fe400078e0a09 */
[----:B------:R-:W-:Y:S02]  /*1090*/  IMAD R25, R4, R12, R25 ;  /* 0x0000000c04197224 */ /* 0x000fe400078e0219 */
[----:B------:R-:W-:-:S04]  /*10a0*/  IMAD.HI.U32 R12, R2, R13, RZ ;  /* 0x0000000d020c7227 */ /* 0x000fc800078e00ff */
[----:B------:R-:W-:Y:S02]  /*10b0*/  IMAD R55, R4, R9, R55 ;  /* 0x0000000904377224 */ /* 0x000fe400078e0237 */
[----:B------:R-:W-:-:S04]  /*10c0*/  IMAD.HI.U32 R9, R2, R57, RZ ;  /* 0x0000003902097227 */ /* 0x000fc800078e00ff */
[----:B------:R-:W-:Y:S02]  /*10d0*/  IMAD.MOV R12, RZ, RZ, -R12 ;  /* 0x000000ffff0c7224 */ /* 0x000fe400078e0a0c */
[----:B------:R-:W-:Y:S02]  /*10e0*/  IMAD.MOV R9, RZ, RZ, -R9 ;  /* 0x000000ffff097224 */ /* 0x000fe400078e0a09 */
[----:B------:R-:W-:Y:S02]  /*10f0*/  IMAD R13, R4, R12, R13 ;  /* 0x0000000c040d7224 */ /* 0x000fe400078e020d */
[----:B------:R-:W-:-:S04]  /*1100*/  IMAD.HI.U32 R12, R2, R23, RZ ;  /* 0x00000017020c7227 */ /* 0x000fc800078e00ff */
[----:B------:R-:W-:Y:S02]  /*1110*/  IMAD R57, R4, R9, R57 ;  /* 0x0000000904397224 */ /* 0x000fe400078e0239 */
[----:B------:R-:W-:-:S04]  /*1120*/  IMAD.HI.U32 R9, R2, R61, RZ ;  /* 0x0000003d02097227 */ /* 0x000fc800078e00ff */
[----:B------:R-:W-:Y:S02]  /*1130*/  IMAD.MOV R12, RZ, RZ, -R12 ;  /* 0x000000ffff0c7224 */ /* 0x000fe400078e0a0c */
[----:B------:R-:W-:-:S04]  /*1140*/  IMAD.HI.U32 R11, R2, R35, RZ ;  /* 0x00000023020b7227 */ /* 0x000fc800078e00ff */
[----:B------:R-:W-:Y:S02]  /*1150*/  IMAD.MOV R9, RZ, RZ, -R9 ;  /* 0x000000ffff097224 */ /* 0x000fe400078e0a09 */
[----:B------:R-:W-:Y:S02]  /*1160*/  IMAD R23, R4, R12, R23 ;  /* 0x0000000c04177224 */ /* 0x000fe400078e0217 */
[----:B------:R-:W-:-:S04]  /*1170*/  IMAD.HI.U32 R12, R2, R67, RZ ;  /* 0x00000043020c7227 */ /* 0x000fc800078e00ff */
[----:B------:R-:W-:Y:S02]  /*1180*/  IMAD.MOV R11, RZ, RZ, -R11 ;  /* 0x000000ffff0b7224 */ /* 0x000fe400078e0a0b */
[----:B------:R-:W-:Y:S02]  /*1190*/  IMAD R61, R4, R9, R61 ;  /* 0x00000009043d7224 */ /* 0x000fe400078e023d */
[----:B------:R-:W-:-:S04]  /*11a0*/  IMAD.HI.U32 R9, R2, R63, RZ ;  /* 0x0000003f02097227 */ /* 0x000fc800078e00ff */
[----:B------:R-:W-:Y:S02]  /*11b0*/  IMAD.MOV R14, RZ, RZ, -R12 ;  /* 0x000000ffff0e7224 */ /* 0x000fe400078e0a0c */
[----:B------:R-:W-:Y:S02]  /*11c0*/  IMAD R35, R4, R11, R35 ;  /* 0x0000000b04237224 */ /* 0x000fe400078e0223 */
[----:B------:R-:W-:-:S03]  /*11d0*/  IMAD.HI.U32 R12, R2, R75, RZ ;  /* 0x0000004b020c7227 */ /* 0x000fc600078e00ff */
[----:B------:R-:W-:Y:S01]  /*11e0*/  ISETP.GT.U32.AND P5, PT, R4, R35, PT ;  /* 0x000000230400720c */ /* 0x000fe20003fa4070 */
[----:B------:R-:W-:-:S04]  /*11f0*/  IMAD.HI.U32 R11, R2, R17, RZ ;  /* 0x00000011020b7227 */ /* 0x000fc800078e00ff */
[----:B------:R-:W-:Y:S02]  /*1200*/  IMAD.MOV R9, RZ, RZ, -R9 ;  /* 0x000000ffff097224 */ /* 0x000fe400078e0a09 */
[----:B------:R-:W-:Y:S02]  /*1210*/  IMAD.MOV R12, RZ, RZ, -R12 ;  /* 0x000000ffff0c7224 */ /* 0x000fe400078e0a0c */
[----:B------:R-:W-:Y:S02]  /*1220*/  IMAD.MOV R11, RZ, RZ, -R11 ;  /* 0x000000ffff0b7224 */ /* 0x000fe400078e0a0b */
[C---:B------:R-:W-:Y:S02]  /*1230*/  IMAD R63, R4.reuse, R9, R63 ;  /* 0x00000009043f7224 */ /* 0x040fe400078e023f */
[C---:B------:R-:W-:Y:S01]  /*1240*/  IMAD R9, R4.reuse, R14, R67 ;  /* 0x0000000e04097224 */ /* 0x040fe200078e0243 */
[----:B------:R-:W-:Y:S01]  /*1250*/  IABS R14, R48 ;  /* 0x00000030000e7213 */ /* 0x000fe20000000000 */
[----:B------:R-:W-:-:S02]  /*1260*/  IMAD R67, R4, R12, R75 ;  /* 0x0000000c04437224 */ /* 0x000fc400078e024b */
[----:B------:R-:W-:Y:S02]  /*1270*/  IMAD R17, R4, R11, R17 ;  /* 0x0000000b04117224 */ /* 0x000fe400078e0211 */
[----:B------:R-:W-:Y:S01]  /*1280*/  IMAD.HI.U32 R11, R2, R41, RZ ;  /* 0x00000029020b7227 */ /* 0x000fe200078e00ff */
[C---:B------:R-:W-:Y:S02]  /*1290*/  ISETP.GT.U32.AND P6, PT, R4.reuse, R67, PT ;  /* 0x000000430400720c */ /* 0x040fe40003fc4070 */
[C---:B------:R-:W-:Y:S01]  /*12a0*/  ISETP.GT.U32.AND P4, PT, R4.reuse, R17, PT ;  /* 0x000000110400720c */ /* 0x040fe20003f84070 */
[----:B------:R-:W-:Y:S02]  /*12b0*/  IMAD.MOV R11, RZ, RZ, -R11 ;  /* 0x000000ffff0b7224 */ /* 0x000fe400078e0a0b */
[----:B------:R-:W-:Y:S02]  /*12c0*/  @!P1 IMAD.IADD R33, R33, 0x1, -R4 ;  /* 0x0000000121219824 */ /* 0x000fe400078e0a04 */
[----:B------:R-:W-:-:S02]  /*12d0*/  IMAD R41, R4, R11, R41 ;  /* 0x0000000b04297224 */ /* 0x000fc400078e0229 */
[----:B------:R-:W-:-:S04]  /*12e0*/  IMAD.HI.U32 R11, R2, R21, RZ ;  /* 0x00000015020b7227 */ /* 0x000fc800078e00ff */
[----:B------:R-:W-:Y:S02]  /*12f0*/  IMAD.MOV R11, RZ, RZ, -R11 ;  /* 0x000000ffff0b7224 */ /* 0x000fe400078e0a0b */
[--C-:B------:R-:W-:Y:S02]  /*1300*/  @!P6 IMAD.IADD R67, R67, 0x1, -R4.reuse ;  /* 0x000000014343e824 */ /* 0x100fe400078e0a04 */
[--C-:B------:R-:W-:Y:S02]  /*1310*/  @!P5 IMAD.IADD R35, R35, 0x1, -R4.reuse ;  /* 0x000000012323d824 */ /* 0x100fe400078e0a04 */
[--C-:B------:R-:W-:Y:S01]  /*1320*/  @!P2 IMAD.IADD R31, R31, 0x1, -R4.reuse ;  /* 0x000000011f1fa824 */ /* 0x100fe200078e0a04 */
[C---:B------:R-:W-:Y:S01]  /*1330*/  ISETP.GT.U32.AND P1, PT, R4.reuse, R67, PT ;  /* 0x000000430400720c */ /* 0x040fe20003f24070 */
[----:B------:R-:W-:Y:S01]  /*1340*/  @!P3 IMAD.IADD R37, R37, 0x1, -R4 ;  /* 0x000000012525b824 */ /* 0x000fe200078e0a04 */
[C---:B------:R-:W-:Y:S01]  /*1350*/  ISETP.GT.U32.AND P2, PT, R4.reuse, R33, PT ;  /* 0x000000210400720c */ /* 0x040fe20003f44070 */
[C---:B------:R-:W-:Y:S01]  /*1360*/  IMAD R21, R4.reuse, R11, R21 ;  /* 0x0000000b04157224 */ /* 0x040fe200078e0215 */
[----:B------:R-:W-:Y:S01]  /*1370*/  ISETP.GT.U32.AND P3, PT, R4, R35, PT ;  /* 0x000000230400720c */ /* 0x000fe20003f64070 */
[----:B------:R-:W-:Y:S01]  /*1380*/  IMAD.HI.U32 R11, R2, R47, RZ ;  /* 0x0000002f020b7227 */ /* 0x000fe200078e00ff */
[----:B------:R-:W-:-:S03]  /*1390*/  ISETP.GT.U32.AND P5, PT, R4, R37, PT ;  /* 0x000000250400720c */ /* 0x000fc60003fa4070 */
[--C-:B------:R-:W-:Y:S01]  /*13a0*/  @!P4 IMAD.IADD R17, R17, 0x1, -R4.reuse ;  /* 0x000000011111c824 */ /* 0x100fe200078e0a04 */
[C---:B------:R-:W-:Y:S01]  /*13b0*/  ISETP.GT.U32.AND P4, PT, R4.reuse, R31, PT ;  /* 0x0000001f0400720c */ /* 0x040fe20003f84070 */
[----:B------:R-:W-:Y:S02]  /*13c0*/  IMAD.MOV R11, RZ, RZ, -R11 ;  /* 0x000000ffff0b7224 */ /* 0x000fe400078e0a0b */
[----:B------:R-:W-:Y:S01]  /*13d0*/  @!P0 IMAD.IADD R39, R39, 0x1, -R4 ;  /* 0x0000000127278824 */ /* 0x000fe200078e0a04 */
[C---:B------:R-:W-:Y:S01]  /*13e0*/  ISETP.GT.U32.AND P0, PT, R4.reuse, R17, PT ;  /* 0x000000110400720c */ /* 0x040fe20003f04070 */
[----:B------:R-:W-:Y:S02]  /*13f0*/  IMAD R47, R4, R11, R47 ;  /* 0x0000000b042f7224 */ /* 0x000fe400078e022f */
[----:B------:R-:W-:Y:S01]  /*1400*/  IMAD.HI.U32 R11, R2, R29, RZ ;  /* 0x0000001d020b7227 */ /* 0x000fe200078e00ff */
[----:B------:R-:W-:-:S03]  /*1410*/  ISETP.GT.U32.AND P6, PT, R4, R39, PT ;  /* 0x000000270400720c */ /* 0x000fc60003fc4070 */
[----:B------:R-:W-:Y:S02]  /*1420*/  IMAD.MOV R11, RZ, RZ, -R11 ;  /* 0x000000ffff0b7224 */ /* 0x000fe400078e0a0b */
[--C-:B------:R-:W-:Y:S01]  /*1430*/  @!P1 IMAD.IADD R67, R67, 0x1, -R4.reuse ;  /* 0x0000000143439824 */ /* 0x100fe200078e0a04 */
[C---:B------:R-:W-:Y:S01]  /*1440*/  ISETP.GT.U32.AND P1, PT, R4.reuse, R41, PT ;  /* 0x000000290400720c */ /* 0x040fe20003f24070 */
[--C-:B------:R-:W-:Y:S01]  /*1450*/  @!P2 IMAD.IADD R33, R33, 0x1, -R4.reuse ;  /* 0x000000012121a824 */ /* 0x100fe200078e0a04 */
[C---:B------:R-:W-:Y:S01]  /*1460*/  ISETP.GT.U32.AND P2, PT, R4.reuse, R19, PT ;  /* 0x000000130400720c */ /* 0x040fe20003f44070 */
[--C-:B------:R-:W-:Y:S01]  /*1470*/  @!P3 IMAD.IADD R35, R35, 0x1, -R4.reuse ;  /* 0x000000012323b824 */ /* 0x100fe200078e0a04 */
[C---:B------:R-:W-:Y:S01]  /*1480*/  ISETP.GT.U32.AND P3, PT, R4.reuse, R43, PT ;  /* 0x0000002b0400720c */ /* 0x040fe20003f64070 */
[--C-:B------:R-:W-:Y:S01]  /*1490*/  @!P4 IMAD.IADD R31, R31, 0x1, -R4.reuse ;  /* 0x000000011f1fc824 */ /* 0x100fe200078e0a04 */
[C---:B------:R-:W-:Y:S01]  /*14a0*/  ISETP.GT.U32.AND P4, PT, R4.reuse, R21, PT ;  /* 0x000000150400720c */ /* 0x040fe20003f84070 */
[----:B------:R-:W-:Y:S01]  /*14b0*/  @!P5 IMAD.IADD R37, R37, 0x1, -R4 ;  /* 0x000000012525d824 */ /* 0x000fe200078e0a04 */
[C---:B------:R-:W-:Y:S01]  /*14c0*/  ISETP.GT.U32.AND P5, PT, R4.reuse, R45, PT ;  /* 0x0000002d0400720c */ /* 0x040fe20003fa4070 */
[----:B------:R-:W-:-:S02]  /*14d0*/  IMAD R29, R4, R11, R29 ;  /* 0x0000000b041d7224 */ /* 0x000fc400078e021d */
[----:B------:R-:W-:-:S04]  /*14e0*/  IMAD.HI.U32 R11, R2, R53, RZ ;  /* 0x00000035020b7227 */ /* 0x000fc800078e00ff */
[----:B------:R-:W-:Y:S02]  /*14f0*/  IMAD.MOV R11, RZ, RZ, -R11 ;  /* 0x000000ffff0b7224 */ /* 0x000fe400078e0a0b */
[--C-:B------:R-:W-:Y:S01]  /*1500*/  @!P0 IMAD.IADD R17, R17, 0x1, -R4.reuse ;  /* 0x0000000111118824 */ /* 0x100fe200078e0a04 */
[C---:B------:R-:W-:Y:S01]  /*1510*/  ISETP.GT.U32.AND P0, PT, R4.reuse, R47, PT ;  /* 0x0000002f0400720c */ /* 0x040fe20003f04070 */
[C---:B------:R-:W-:Y:S02]  /*1520*/  IMAD R53, R4.reuse, R11, R53 ;  /* 0x0000000b04357224 */ /* 0x040fe400078e0235 */
        /* <DEDUP_REMOVED lines=9> */
[----:B------:R-:W-:Y:S01]  /*15c0*/  ISETP.GT.U32.AND P5, PT, R4, R13, PT ;  /* 0x0000000d0400720c */ /* 0x000fe20003fa4070 */
[----:B------:R-:W-:-:S04]  /*15d0*/  IMAD.HI.U32 R11, R2, R15, RZ ;  /* 0x0000000f020b7227 */ /* 0x000fc800078e00ff */
[--C-:B------:R-:W-:Y:S01]  /*15e0*/  @!P6 IMAD.IADD R39, R39, 0x1, -R4.reuse ;  /* 0x000000012727e824 */ /* 0x100fe200078e0a04 */
[C---:B------:R-:W-:Y:S01]  /*15f0*/  ISETP.GT.U32.AND P6, PT, R4.reuse, R25, PT ;  /* 0x000000190400720c */ /* 0x040fe20003fc4070 */
[----:B------:R-:W-:Y:S02]  /*1600*/  IMAD.MOV R11, RZ, RZ, -R11 ;  /* 0x000000ffff0b7224 */ /* 0x000fe400078e0a0b */
[----:B------:R-:W-:Y:S01]  /*1610*/  @!P0 IMAD.IADD R47, R47, 0x1, -R4 ;  /* 0x000000012f2f8824 */ /* 0x000fe200078e0a04 */
[C---:B------:R-:W-:Y:S01]  /*1620*/  ISETP.GT.U32.AND P0, PT, R4.reuse, R55, PT ;  /* 0x000000370400720c */ /* 0x040fe20003f04070 */
[----:B------:R-:W-:Y:S02]  /*1630*/  IMAD R15, R4, R11, R15 ;  /* 0x0000000b040f7224 */ /* 0x000fe400078e020f */
[----:B------:R-:W-:-:S04]  /*1640*/  IMAD.HI.U32 R11, R2, R59, RZ ;  /* 0x0000003b020b7227 */ /* 0x000fc800078e00ff */
        /* <DEDUP_REMOVED lines=10> */
[----:B------:R-:W-:-:S02]  /*16f0*/  IMAD.MOV R11, RZ, RZ, -R11 ;  /* 0x000000ffff0b7224 */ /* 0x000fc400078e0a0b */
[----:B------:R-:W-:Y:S01]  /*1700*/  @!P6 IMAD.IADD R25, R25, 0x1, -R4 ;  /* 0x000000011919e824 */ /* 0x000fe200078e0a04 */
[C---:B------:R-:W-:Y:S01]  /*1710*/  ISETP.GT.U32.AND P6, PT, R4.reuse, R41, PT ;  /* 0x000000290400720c */ /* 0x040fe20003fc4070 */
[----:B------:R-:W-:Y:S02]  /*1720*/  IMAD R59, R4, R11, R59 ;  /* 0x0000000b043b7224 */ /* 0x000fe400078e023b */
[----:B------:R-:W-:-:S04]  /*1730*/  IMAD.HI.U32 R11, R2, R27, RZ ;  /* 0x0000001b020b7227 */ /* 0x000fc800078e00ff */
[--C-:B------:R-:W-:Y:S01]  /*1740*/  @!P0 IMAD.IADD R55, R55, 0x1, -R4.reuse ;  /* 0x0000000137378824 */ /* 0x100fe200078e0a04 */
[C---:B------:R-:W-:Y:S01]  /*1750*/  ISETP.GT.U32.AND P0, PT, R4.reuse, R25, PT ;  /* 0x000000190400720c */ /* 0x040fe20003f04070 */
        /* <DEDUP_REMOVED lines=16> */
[----:B------:R-:W-:Y:S01]  /*1860*/  @!P0 IMAD.IADD R25, R25, 0x1, -R4 ;  /* 0x0000000119198824 */ /* 0x000fe200078e0a04 */
[C---:B------:R-:W-:Y:S01]  /*1870*/  ISETP.GT.U32.AND P0, PT, R4.reuse, R15, PT ;  /* 0x0000000f0400720c */ /* 0x040fe20003f04070 */
[----:B------:R-:W-:Y:S02]  /*1880*/  IMAD R65, R4, R11, R65 ;  /* 0x0000000b04417224 */ /* 0x000fe400078e0241 */
[----:B------:R-:W-:-:S04]  /*1890*/  IMAD.HI.U32 R11, R2, R69, RZ ;  /* 0x00000045020b7227 */ /* 0x000fc800078e00ff */
        /* <DEDUP_REMOVED lines=12> */
[----:B------:R-:W-:-:S04]  /*1960*/  IMAD.HI.U32 R10, R10, R14, RZ ;  /* 0x0000000e0a0a7227 */ /* 0x000fc800078e00ff */
[----:B------:R-:W-:Y:S02]  /*1970*/  IMAD.MOV R11, RZ, RZ, -R11 ;  /* 0x000000ffff0b7224 */ /* 0x000fe400078e0a0b */
[----:B------:R-:W-:Y:S02]  /*1980*/  IMAD.MOV R12, RZ, RZ, -R12 ;  /* 0x000000ffff0c7224 */ /* 0x000fe400078e0a0c */
[----:B------:R-:W-:Y:S02]  /*1990*/  IMAD.MOV R2, RZ, RZ, -R2 ;  /* 0x000000ffff027224 */ /* 0x000fe400078e0a02 */
[----:B------:R-:W-:Y:S02]  /*19a0*/  IMAD.MOV R10, RZ, RZ, -R10 ;  /* 0x000000ffff0a7224 */ /* 0x000fe400078e0a0a */
[C---:B------:R-:W-:Y:S02]  /*19b0*/  IMAD R11, R4.reuse, R11, R69 ;  /* 0x0000000b040b7224 */ /* 0x040fe400078e0245 */
[----:B------:R-:W-:-:S02]  /*19c0*/  IMAD R69, R4, R12, R71 ;  /* 0x0000000c04457224 */ /* 0x000fc400078e0247 */
[----:B------:R-:W-:Y:S02]  /*19d0*/  IMAD R71, R4, R2, R73 ;  /* 0x0000000204477224 */ /* 0x000fe400078e0249 */
[----:B------:R-:W-:Y:S01]  /*19e0*/  IMAD R2, R5, R10, R14 ;  /* 0x0000000a05027224 */ /* 0x000fe200078e020e */
[----:B------:R-:W-:Y:S01]  /*19f0*/  LOP3.LUT R10, R24, 0x1c0, RZ, 0xc0, !PT ;  /* 0x000001c0180a7812 */ /* 0x000fe200078ec0ff */
        /* <DEDUP_REMOVED lines=13> */
[----:B------:R-:W-:Y:S01]  /*1ad0*/  ISETP.GT.U32.AND P5, PT, R5, R2, PT ;  /* 0x000000020500720c */ /* 0x000fe20003fa4070 */
        /* <DEDUP_REMOVED lines=25> */
[----:B------:R-:W-:Y:S01]  /*1c70*/  ISETP.GT.U32.AND P4, PT, R5, R2, PT ;  /* 0x000000020500720c */ /* 0x000fe20003f84070 */
[--C-:B------:R-:W-:Y:S01]  /*1c80*/  @!P5 IMAD.IADD R63, R63, 0x1, -R4.reuse ;  /* 0x000000013f3fd824 */ /* 0x100fe200078e0a04 */
[----:B------:R-:W-:Y:S01]  /*1c90*/  ISETP.GE.AND P5, PT, R91, RZ, PT ;  /* 0x000000ff5b00720c */ /* 0x000fe20003fa6270 */
        /* <DEDUP_REMOVED lines=8> */
[----:B------:R-:W-:Y:S01]  /*1d20*/  @!P3 IMAD.IADD R69, R69, 0x1, -R4 ;  /* 0x000000014545b824 */ /* 0x000fe200078e0a04 */
[----:B------:R-:W-:Y:S01]  /*1d30*/  ISETP.GE.AND P3, PT, R87, RZ, PT ;  /* 0x000000ff5700720c */ /* 0x000fe20003f66270 */
[----:B------:R-:W-:Y:S01]  /*1d40*/  @!P4 IMAD.IADD R2, R2, 0x1, -R5 ;  /* 0x000000010202c824 */ /* 0x000fe200078e0a05 */
[----:B------:R-:W-:Y:S01]  /*1d50*/  ISETP.GE.AND P4, PT, R88, RZ, PT ;  /* 0x000000ff5800720c */ /* 0x000fe20003f86270 */
[----:B------:R-:W-:Y:S01]  /*1d60*/  @!P5 IMAD.MOV R33, RZ, RZ, -R33 ;  /* 0x000000ffff21d224 */ /* 0x000fe200078e0a21 */
[----:B------:R-:W-:Y:S01]  /*1d70*/  ISETP.GE.AND P5, PT, R85, RZ, PT ;  /* 0x000000ff5500720c */ /* 0x000fe20003fa6270 */
[----:B------:R-:W-:Y:S01]  /*1d80*/  IMAD.SHL.U32 R12, R24, 0x20, RZ ;  /* 0x00000020180c7824 */ /* 0x000fe200078e00ff */
[----:B------:R-:W-:Y:S01]  /*1d90*/  SHF.R.U32.HI R73, RZ, 0x2, R10 ;  /* 0x00000002ff497819 */ /* 0x000fe2000001160a */
[----:B------:R-:W-:Y:S01]  /*1da0*/  @!P0 IMAD.MOV R35, RZ, RZ, -R35 ;  /* 0x000000ffff238224 */ /* 0x000fe200078e0a23 */
[----:B------:R-:W-:Y:S01]  /*1db0*/  ISETP.GE.AND P0, PT, R84, RZ, PT ;  /* 0x000000ff5400720c */ /* 0x000fe20003f06270 */
        /* <DEDUP_REMOVED lines=10> */
[----:B------:R-:W-:Y:S01]  /*1e60*/  IMAD.SHL.U32 R75, R24, 0x40, RZ ;  /* 0x00000040184b7824 */ /* 0x000fe200078e00ff */
[----:B------:R-:W-:Y:S01]  /*1e70*/  LOP3.LUT R7, R7, 0x1c00, R12, 0xf8, !PT ;  /* 0x00001c0007077812 */ /* 0x000fe200078ef80c */
        /* <DEDUP_REMOVED lines=13> */
[----:B------:R-:W-:Y:S01]  /*1f50*/  LOP3.LUT R10, RZ, c[0x0][0x17c], RZ, 0x33, !PT ;  /* 0x00005f00ff0a7a12 */ /* 0x000fe200078e33ff */
        /* <DEDUP_REMOVED lines=12> */
[----:B------:R1:W-:Y:S01]  /*2020*/  STL [R1+0xc4], R12 ;  /* 0x0000c40c01007387 */ /* 0x0003e20000100800 */
        /* <DEDUP_REMOVED lines=13> */
[----:B------:R-:W-:Y:S01]  /*2100*/  STL [R1+0x4], R24 ;  /* 0x0000041801007387 */ /* 0x000fe20000100800 */
[----:B-1----:R-:W-:Y:S01]  /*2110*/  LOP3.LUT R12, R7, R6, RZ, 0xfc, !PT ;  /* 0x00000006070c7212 */ /* 0x002fe200078efcff */
[----:B------:R-:W-:Y:S01]  /*2120*/  @!P0 IMAD.MOV R63, RZ, RZ, -R63 ;  /* 0x000000ffff3f8224 */ /* 0x000fe200078e0a3f */
[----:B------:R-:W-:Y:S01]  /*2130*/  ISETP.NE.AND P0, PT, RZ, c[0x0][0x17c], PT ;  /* 0x00005f00ff007a0c */ /* 0x000fe20003f05270 */
[----:B------:R-:W-:Y:S01]  /*2140*/  @!P1 IMAD.MOV R65, RZ, RZ, -R65 ;  /* 0x000000ffff419224 */ /* 0x000fe200078e0a41 */
[----:B------:R-:W-:Y:S01]  /*2150*/  ISETP.GE.AND P1, PT, R48, RZ, PT ;  /* 0x000000ff3000720c */ /* 0x000fe20003f26270 */
[----:B------:R-:W-:Y:S01]  /*2160*/  @!P2 IMAD.MOV R69, RZ, RZ, -R69 ;  /* 0x000000ffff45a224 */ /* 0x000fe200078e0a45 */
[C---:B------:R-:W-:Y:S01]  /*2170*/  SEL R8, R10.reuse, R33, !P0 ;  /* 0x000000210a087207 */ /* 0x040fe20004000000 */
[----:B------:R-:W-:Y:S01]  /*2180*/  @!P3 IMAD.MOV R11, RZ, RZ, -R11 ;  /* 0x000000ffff0bb224 */ /* 0x000fe200078e0a0b */
[C---:B------:R-:W-:Y:S01]  /*2190*/  SEL R7, R10.reuse, R35, !P0 ;  /* 0x000000230a077207 */ /* 0x040fe20004000000 */
[----:B------:R-:W-:Y:S01]  /*21a0*/  @!P4 IMAD.MOV R9, RZ, RZ, -R9 ;  /* 0x000000ffff09c224 */ /* 0x000fe200078e0a09 */
[C---:B------:R-:W-:Y:S01]  /*21b0*/  SEL R6, R10.reuse, R31, !P0 ;  /* 0x0000001f0a067207 */ /* 0x040fe20004000000 */
[----:B------:R-:W-:Y:S01]  /*21c0*/  @!P5 IMAD.MOV R71, RZ, RZ, -R71 ;  /* 0x000000ffff47d224 */ /* 0x000fe200078e0a47 */
[----:B------:R-:W-:Y:S01]  /*21d0*/  SEL R4, R10, R17, !P0 ;  /* 0x000000110a047207 */ /* 0x000fe20004000000 */
[----:B------:R-:W-:Y:S01]  /*21e0*/  IMAD R8, R8, c[0x0][0x190], RZ ;  /* 0x0000640008087a24 */ /* 0x000fe200078e02ff */
[C---:B0-----:R-:W-:Y:S01]  /*21f0*/  SEL R88, R10.reuse, R29, !P0 ;  /* 0x0000001d0a587207 */ /* 0x041fe20004000000 */
[----:B------:R-:W-:Y:S01]  /*2200*/  IMAD R7, R7, c[0x0][0x190], RZ ;  /* 0x0000640007077a24 */ /* 0x000fe200078e02ff */
[----:B------:R-:W-:Y:S01]  /*2210*/  SEL R115, R10, R23, !P0 ;  /* 0x000000170a737207 */ /* 0x000fe20004000000 */
[----:B------:R-:W-:Y:S01]  /*2220*/  IMAD R6, R6, c[0x0][0x190], RZ ;  /* 0x0000640006067a24 */ /* 0x000fe200078e02ff */
[----:B------:R-:W-:Y:S01]  /*2230*/  SEL R5, R10, R37, !P0 ;  /* 0x000000250a057207 */ /* 0x000fe20004000000 */
[----:B------:R-:W-:Y:S01]  /*2240*/  IMAD R4, R4, c[0x0][0x190], RZ ;  /* 0x0000640004047a24 */ /* 0x000fe200078e02ff */
[C---:B------:R-:W-:Y:S01]  /*2250*/  SEL R109, R10.reuse, R39, !P0 ;  /* 0x000000270a6d7207 */ /* 0x040fe20004000000 */
[----:B------:R-:W-:Y:S01]  /*2260*/  STL [R1], R12 ;  /* 0x0000000c01007387 */ /* 0x000fe20000100800 */
[C---:B------:R-:W-:Y:S01]  /*2270*/  SEL R106, R10.reuse, R41, !P0 ;  /* 0x000000290a6a7207 */ /* 0x040fe20004000000 */
[----:B------:R-:W-:Y:S01]  /*2280*/  IMAD R5, R5, c[0x0][0x190], RZ ;  /* 0x0000640005057a24 */ /* 0x000fe200078e02ff */
[C---:B------:R-:W-:Y:S01]  /*2290*/  SEL R104, R10.reuse, R19, !P0 ;  /* 0x000000130a687207 */ /* 0x040fe20004000000 */
[----:B------:R-:W-:Y:S01]  /*22a0*/  IMAD R109, R109, c[0x0][0x190], RZ ;  /* 0x000064006d6d7a24 */ /* 0x000fe200078e02ff */
[C---:B------:R-:W-:Y:S01]  /*22b0*/  SEL R102, R10.reuse, R43, !P0 ;  /* 0x0000002b0a667207 */ /* 0x040fe20004000000 */
[----:B------:R-:W-:Y:S01]  /*22c0*/  STL [R1+0x10], R3 ;  /* 0x0000100301007387 */ /* 0x000fe20000100800 */
[C---:B------:R-:W-:Y:S01]  /*22d0*/  SEL R100, R10.reuse, R21, !P0 ;  /* 0x000000150a647207 */ /* 0x040fe20004000000 */
[----:B------:R-:W-:Y:S01]  /*22e0*/  @!P1 IMAD.MOV R2, RZ, RZ, -R2 ;  /* 0x000000ffff029224 */ /* 0x000fe200078e0a02 */
[----:B------:R-:W-:Y:S01]  /*22f0*/  SEL R124, R10, R45, !P0 ;  /* 0x0000002d0a7c7207 */ /* 0x000fe20004000000 */
[----:B------:R-:W-:Y:S01]  /*2300*/  IMAD R106, R106, c[0x0][0x190], RZ ;  /* 0x000064006a6a7a24 */ /* 0x000fe200078e02ff */
        /* <DEDUP_REMOVED lines=18> */
[C---:B------:R-:W-:Y:S01]  /*2430*/  SEL R116, R10.reuse, R59, !P0 ;  /* 0x0000003b0a747207 */ /* 0x040fe20004000000 */
[----:B------:R-:W-:Y:S01]  /*2440*/  IMAD R29, R29, c[0x0][0x190], RZ ;  /* 0x000064001d1d7a24 */ /* 0x000fe200078e02ff */
[----:B------:R-:W-:Y:S01]  /*2450*/  SEL R112, R10, R61, !P0 ;  /* 0x0000003d0a707207 */ /* 0x000fe20004000000 */
[----:B------:R-:W-:Y:S01]  /*2460*/  IMAD R26, R26, c[0x0][0x190], RZ ;  /* 0x000064001a1a7a24 */ /* 0x000fe200078e02ff */
[C---:B------:R-:W-:Y:S01]  /*2470*/  SEL R111, R10.reuse, R27, !P0 ;  /* 0x0000001b0a6f7207 */ /* 0x040fe20004000000 */
        /* <DEDUP_REMOVED lines=15> */
[----:B------:R-:W-:Y:S01]  /*2570*/  ISETP.NE.AND P0, PT, RZ, c[0x0][0x178], PT ;  /* 0x00005e00ff007a0c */ /* 0x000fe20003f05270 */
[----:B------:R-:W-:Y:S01]  /*2580*/  IMAD R10, R36, c[0x0][0x188], RZ ;  /* 0x00006200240a7a24 */ /* 0x000fe200078e02ff */
[----:B------:R-:W-:Y:S01]  /*2590*/  LEA R11, P2, R8, c[0x0][0x168], 0x1 ;  /* 0x00005a00080b7a11 */ /* 0x000fe200078408ff */
[----:B------:R-:W-:Y:S01]  /*25a0*/  IMAD R10, R22, c[0x0][0x188], RZ ;  /* 0x00006200160a7a24 */ /* 0x000fe200078e02ff */
[C---:B------:R-:W-:Y:S01]  /*25b0*/  LEA R10, P3, R7.reuse, c[0x0][0x168], 0x1 ;  /* 0x00005a00070a7a11 */ /* 0x040fe200078608ff */
[----:B------:R-:W-:Y:S01]  /*25c0*/  IMAD R9, R20, c[0x0][0x188], RZ ;  /* 0x0000620014097a24 */ /* 0x000fe200078e02ff */
[----:B------:R-:W-:Y:S01]  /*25d0*/  LEA R9, P4, R6, c[0x0][0x168], 0x1 ;  /* 0x00005a0006097a11 */ /* 0x000fe200078808ff */
[----:B------:R0:W-:Y:S01]  /*25e0*/  STL [R1+0x3c], R11 ;  /* 0x00003c0b01007387 */ /* 0x0001e20000100800 */
[----:B------:R-:W-:Y:S01]  /*25f0*/  LEA.HI.X.SX32 R8, R8, c[0x0][0x16c], 0x1, P2 ;  /* 0x00005b0008087a11 */ /* 0x000fe200010f0eff */
[----:B------:R-:W-:Y:S01]  /*2600*/  IMAD R116, R116, c[0x0][0x190], RZ ;  /* 0x0000640074747a24 */ /* 0x000fe200078e02ff */
[----:B------:R-:W-:Y:S01]  /*2610*/  LEA.HI.X.SX32 R7, R7, c[0x0][0x16c], 0x1, P3 ;  /* 0x00005b0007077a11 */ /* 0x000fe200018f0eff */
[----:B------:R1:W-:Y:S01]  /*2620*/  STL [R1+0x34], R10 ;  /* 0x0000340a01007387 */ /* 0x0003e20000100800 */
[----:B------:R-:W-:Y:S01]  /*2630*/  LEA.HI.X.SX32 R6, R6, c[0x0][0x16c], 0x1, P4 ;  /* 0x00005b0006067a11 */ /* 0x000fe200020f0eff */
[----:B------:R-:W-:Y:S01]  /*2640*/  IMAD R115, R115, c[0x0][0x190], RZ ;  /* 0x0000640073737a24 */ /* 0x000fe200078e02ff */
[----:B------:R-:W-:Y:S01]  /*2650*/  @!P0 LOP3.LUT R2, RZ, c[0x0][0x178], RZ, 0x33, !PT ;  /* 0x00005e00ff028a12 */ /* 0x000fe200078e33ff */
[----:B------:R2:W-:Y:S01]  /*2660*/  STL [R1+0x2c], R9 ;  /* 0x00002c0901007387 */ /* 0x0005e20000100800 */
[----:B------:R-:W-:Y:S01]  /*2670*/  LEA R105, P2, R104, c[0x0][0x168], 0x1 ;  /* 0x00005a0068697a11 */ /* 0x000fe200078408ff */
[----:B------:R-:W-:Y:S01]  /*2680*/  IMAD R112, R112, c[0x0][0x190], RZ ;  /* 0x0000640070707a24 */ /* 0x000fe200078e02ff */
[----:B0-----:R-:W-:Y:S01]  /*2690*/  LEA R11, P5, R5, c[0x0][0x168], 0x1 ;  /* 0x00005a00050b7a11 */ /* 0x001fe200078a08ff */
[----:B------:R-:W-:Y:S01]  /*26a0*/  IMAD R3, R2, c[0x0][0x184], RZ ;  /* 0x0000610002037a24 */ /* 0x000fe200078e02ff */
[----:B------:R-:W-:Y:S01]  /*26b0*/  LEA R103, P3, R102, c[0x0][0x168], 0x1 ;  /* 0x00005a0066677a11 */ /* 0x000fe200078608ff */
[----:B------:R-:W-:Y:S01]  /*26c0*/  IMAD R111, R111, c[0x0][0x190], RZ ;  /* 0x000064006f6f7a24 */ /* 0x000fe200078e02ff */
[----:B-1----:R-:W-:Y:S01]  /*26d0*/  LEA R10, P6, R4, c[0x0][0x168], 0x1 ;  /* 0x00005a00040a7a11 */ /* 0x002fe200078c08ff */
[----:B------:R-:W-:Y:S01]  /*26e0*/  STL [R1+0x24], R11 ;  /* 0x0000240b01007387 */ /* 0x000fe20000100800 */
[----:B------:R-:W-:Y:S01]  /*26f0*/  LEA.HI.X.SX32 R5, R5, c[0x0][0x16c], 0x1, P5 ;  /* 0x00005b0005057a11 */ /* 0x000fe200028f0eff */
[----:B------:R-:W-:Y:S01]  /*2700*/  IMAD R32, R32, c[0x0][0x190], RZ ;  /* 0x0000640020207a24 */ /* 0x000fe200078e02ff */
[----:B--2---:R-:W-:Y:S01]  /*2710*/  LEA R9, P0, R109, c[0x0][0x168], 0x1 ;  /* 0x00005a006d097a11 */ /* 0x004fe200078008ff */
[----:B------:R-:W-:Y:S01]  /*2720*/  STL [R1+0x1c], R10 ;  /* 0x00001c0a01007387 */ /* 0x000fe20000100800 */
[----:B------:R-:W-:Y:S01]  /*2730*/  LEA.HI.X.SX32 R4, R4, c[0x0][0x16c], 0x1, P6 ;  /* 0x00005b0004047a11 */ /* 0x000fe200030f0eff */
[----:B------:R-:W-:Y:S01]  /*2740*/  IMAD R33, R33, c[0x0][0x190], RZ ;  /* 0x0000640021217a24 */ /* 0x000fe200078e02ff */
[----:B------:R-:W-:Y:S01]  /*2750*/  LEA R2, P1, R3, c[0x0][0x160], 0x1 ;  /* 0x0000580003027a11 */ /* 0x000fe200078208ff */
[----:B------:R-:W-:Y:S01]  /*2760*/  STL [R1+0x14], R9 ;  /* 0x0000140901007387 */ /* 0x000fe20000100800 */
[----:B------:R-:W-:Y:S01]  /*2770*/  LEA R101, P4, R100, c[0x0][0x168], 0x1 ;  /* 0x00005a0064657a11 */ /* 0x000fe200078808ff */
[----:B------:R-:W-:Y:S01]  /*2780*/  IMAD R23, R23, c[0x0][0x190], RZ ;  /* 0x0000640017177a24 */ /* 0x000fe200078e02ff */
[----:B------:R-:W-:Y:S01]  /*2790*/  LEA.HI.X.SX32 R3, R3, c[0x0][0x164], 0x1, P1 ;  /* 0x0000590003037a11 */ /* 0x000fe200008f0eff */
[----:B------:R-:W-:Y:S01]  /*27a0*/  STL [R1+0x38], R8 ;  /* 0x0000380801007387 */ /* 0x000fe20000100800 */
[----:B------:R-:W-:Y:S01]  /*27b0*/  LEA R108, P1, R106, c[0x0][0x168], 0x1 ;  /* 0x00005a006a6c7a11 */ /* 0x000fe200078208ff */
[----:B------:R-:W-:Y:S01]  /*27c0*/  IMAD R16, R16, c[0x0][0x190], RZ ;  /* 0x0000640010107a24 */ /* 0x000fe200078e02ff */
[----:B------:R-:W-:Y:S01]  /*27d0*/  LEA R125, P5, R124, c[0x0][0x168], 0x1 ;  /* 0x00005a007c7d7a11 */ /* 0x000fe200078a08ff */
[----:B------:R-:W-:Y:S01]  /*27e0*/  STL [R1+0x30], R7 ;  /* 0x0000300701007387 */ /* 0x000fe20000100800 */
[----:B------:R-:W-:Y:S01]  /*27f0*/  LEA.HI.X.SX32 R109, R109, c[0x0][0x16c], 0x1, P0 ;  /* 0x00005b006d6d7a11 */ /* 0x000fe200000f0eff */
[----:B------:R-:W-:Y:S01]  /*2800*/  IMAD R17, R17, c[0x0][0x190], RZ ;  /* 0x0000640011117a24 */ /* 0x000fe200078e02ff */
[----:B------:R-:W-:Y:S01]  /*2810*/  LEA.HI.X.SX32 R106, R106, c[0x0][0x16c], 0x1, P1 ;  /* 0x00005b006a6a7a11 */ /* 0x000fe200008f0eff */
[----:B------:R-:W-:Y:S01]  /*2820*/  STL [R1+0x28], R6 ;  /* 0x0000280601007387 */ /* 0x000fe20000100800 */
[----:B------:R-:W-:Y:S01]  /*2830*/  LEA.HI.X.SX32 R104, R104, c[0x0][0x16c], 0x1, P2 ;  /* 0x00005b0068687a11 */ /* 0x000fe200010f0eff */
[----:B------:R-:W-:Y:S01]  /*2840*/  IMAD R34, R34, c[0x0][0x190], RZ ;  /* 0x0000640022227a24 */ /* 0x000fe200078e02ff */
[----:B------:R-:W-:Y:S01]  /*2850*/  LEA.HI.X.SX32 R102, R102, c[0x0][0x16c], 0x1, P3 ;  /* 0x00005b0066667a11 */ /* 0x000fe200018f0eff */
[----:B------:R0:W-:Y:S01]  /*2860*/  STL [R1+0x20], R5 ;  /* 0x0000200501007387 */ /* 0x0001e20000100800 */
[----:B------:R-:W-:Y:S01]  /*2870*/  LEA.HI.X.SX32 R100, R100, c[0x0][0x16c], 0x1, P4 ;  /* 0x00005b0064647a11 */ /* 0x000fe200020f0eff */
[----:B------:R-:W-:Y:S01]  /*2880*/  IMAD R35, R35, c[0x0][0x190], RZ ;  /* 0x0000640023237a24 */ /* 0x000fe200078e02ff */
[----:B------:R-:W-:Y:S01]  /*2890*/  LEA.HI.X.SX32 R124, R124, c[0x0][0x16c], 0x1, P5 ;  /* 0x00005b007c7c7a11 */ /* 0x000fe200028f0eff */
[----:B------:R1:W-:Y:S01]  /*28a0*/  STL [R1+0x18], R4 ;  /* 0x0000180401007387 */ /* 0x0003e20000100800 */
[----:B------:R-:W-:Y:S01]  /*28b0*/  LEA R99, P6, R98, c[0x0][0x168], 0x1 ;  /* 0x00005a0062637a11 */ /* 0x000fe200078c08ff */
[----:B------:R-:W-:Y:S01]  /*28c0*/  CS2R R60, SRZ ;  /* 0x00000000003c7805 */ /* 0x000fe2000001ff00 */
[----:B------:R-:W-:Y:S01]  /*28d0*/  LEA R97, P0, R96, c[0x0][0x168], 0x1 ;  /* 0x00005a0060617a11 */ /* 0x000fe200078008ff */
[----:B------:R-:W-:Y:S01]  /*28e0*/  CS2R R62, SRZ ;  /* 0x00000000003e7805 */ /* 0x000fe2000001ff00 */
[----:B------:R-:W-:Y:S01]  /*28f0*/  LEA R93, P1, R92, c[0x0][0x168], 0x1 ;  /* 0x00005a005c5d7a11 */ /* 0x000fe200078208ff */
[----:B------:R-:W-:Y:S01]  /*2900*/  CS2R R64, SRZ ;  /* 0x0000000000407805 */ /* 0x000fe2000001ff00 */
[----:B0-----:R-:W-:Y:S01]  /*2910*/  LOP3.LUT R5, R24, 0x40, RZ, 0x3c, !PT ;  /* 0x0000004018057812 */ /* 0x001fe200078e3cff */
[----:B------:R-:W-:Y:S01]  /*2920*/  CS2R R66, SRZ ;  /* 0x0000000000427805 */ /* 0x000fe2000001ff00 */
[----:B------:R-:W-:Y:S01]  /*2930*/  LEA R89, P2, R88, c[0x0][0x168], 0x1 ;  /* 0x00005a0058597a11 */ /* 0x000fe200078408ff */
[----:B------:R-:W-:Y:S01]  /*2940*/  CS2R R68, SRZ ;  /* 0x0000000000447805 */ /* 0x000fe2000001ff00 */
[----:B-1----:R-:W-:Y:S01]  /*2950*/  LOP3.LUT R4, R12, 0x40, RZ, 0x3c, !PT ;  /* 0x000000400c047812 */ /* 0x002fe200078e3cff */
[----:B------:R-:W-:Y:S01]  /*2960*/  CS2R R70, SRZ ;  /* 0x0000000000467805 */ /* 0x000fe2000001ff00 */
[----:B------:R-:W-:Y:S01]  /*2970*/  LEA R19, P3, R18, c[0x0][0x168], 0x1 ;  /* 0x00005a0012137a11 */ /* 0x000fe200078608ff */
[----:B------:R-:W-:Y:S01]  /*2980*/  CS2R R76, SRZ ;  /* 0x00000000004c7805 */ /* 0x000fe2000001ff00 */
[C---:B------:R-:W-:Y:S01]  /*2990*/  LEA R28, P4, R29.reuse, c[0x0][0x168], 0x1 ;  /* 0x00005a001d1c7a11 */ /* 0x040fe200078808ff */
[----:B------:R0:W-:Y:S01]  /*29a0*/  STL [R1+0x8], R4 ;  /* 0x0000080401007387 */ /* 0x0001e20000100800 */
[----:B------:R-:W-:Y:S01]  /*29b0*/  LEA R27, P5, R26, c[0x0][0x168], 0x1 ;  /* 0x00005a001a1b7a11 */ /* 0x000fe200078a08ff */
[----:B------:R-:W-:Y:S01]  /*29c0*/  CS2R R78, SRZ ;  /* 0x00000000004e7805 */ /* 0x000fe2000001ff00 */
[----:B------:R-:W-:Y:S01]  /*29d0*/  LEA.HI.X.SX32 R98, R98, c[0x0][0x16c], 0x1, P6 ;  /* 0x00005b0062627a11 */ /* 0x000fe200030f0eff */
[----:B------:R0:W-:Y:S01]  /*29e0*/  STL [R1+0xc], R5 ;  /* 0x00000c0501007387 */ /* 0x0001e20000100800 */
[----:B------:R-:W-:Y:S01]  /*29f0*/  LEA.HI.X.SX32 R96, R96, c[0x0][0x16c], 0x1, P0 ;  /* 0x00005b0060607a11 */ /* 0x000fe200000f0eff */
[----:B------:R-:W-:Y:S01]  /*2a00*/  CS2R R40, SRZ ;  /* 0x0000000000287805 */ /* 0x000fe2000001ff00 */
        /* <DEDUP_REMOVED lines=10> */
[----:B------:R-:W-:Y:S01]  /*2ab0*/  LEA R122, P6, R123, c[0x0][0x168], 0x1 ;  /* 0x00005a007b7a7a11 */ /* 0x000fe200078c08ff */
[----:B------:R-:W-:Y:S01]  /*2ac0*/  CS2R R52, SRZ ;  /* 0x0000000000347805 */ /* 0x000fe2000001ff00 */
[----:B------:R-:W-:Y:S01]  /*2ad0*/  LEA R121, P0, R120, c[0x0][0x168], 0x1 ;  /* 0x00005a0078797a11 */ /* 0x000fe200078008ff */
[----:B------:R-:W-:Y:S01]  /*2ae0*/  CS2R R54, SRZ ;  /* 0x0000000000367805 */ /* 0x000fe2000001ff00 */
[----:B------:R-:W-:-:S02]  /*2af0*/  LEA R119, P1, R118, c[0x0][0x168], 0x1 ;  /* 0x00005a0076777a11 */ /* 0x000fc400078208ff */
[----:B------:R-:W-:Y:S02]  /*2b00*/  LEA R117, P2, R116, c[0x0][0x168], 0x1 ;  /* 0x00005a0074757a11 */ /* 0x000fe400078408ff */
[----:B------:R-:W-:Y:S02]  /*2b10*/  LEA R114, P3, R115, c[0x0][0x168], 0x1 ;  /* 0x00005a0073727a11 */ /* 0x000fe400078608ff */
[----:B------:R-:W-:Y:S02]  /*2b20*/  LEA R113, P4, R112, c[0x0][0x168], 0x1 ;  /* 0x00005a0070717a11 */ /* 0x000fe400078808ff */
[----:B------:R-:W-:Y:S02]  /*2b30*/  LEA R110, P5, R111, c[0x0][0x168], 0x1 ;  /* 0x00005a006f6e7a11 */ /* 0x000fe400078a08ff */
[----:B------:R-:W-:Y:S02]  /*2b40*/  LEA.HI.X.SX32 R123, R123, c[0x0][0x16c], 0x1, P6 ;  /* 0x00005b007b7b7a11 */ /* 0x000fe400030f0eff */
[----:B------:R-:W-:-:S02]  /*2b50*/  LEA.HI.X.SX32 R120, R120, c[0x0][0x16c], 0x1, P0 ;  /* 0x00005b0078787a11 */ /* 0x000fc400000f0eff */
[----:B------:R-:W-:Y:S02]  /*2b60*/  LEA.HI.X.SX32 R118, R118, c[0x0][0x16c], 0x1, P1 ;  /* 0x00005b0076767a11 */ /* 0x000fe400008f0eff */
[----:B------:R-:W-:Y:S02]  /*2b70*/  LEA.HI.X.SX32 R116, R116, c[0x0][0x16c], 0x1, P2 ;  /* 0x00005b0074747a11 */ /* 0x000fe400010f0eff */
[----:B------:R-:W-:Y:S02]  /*2b80*/  LEA.HI.X.SX32 R115, R115, c[0x0][0x16c], 0x1, P3 ;  /* 0x00005b0073737a11 */ /* 0x000fe400018f0eff */
[----:B------:R-:W-:Y:S02]  /*2b90*/  LEA.HI.X.SX32 R112, R112, c[0x0][0x16c], 0x1, P4 ;  /* 0x00005b0070707a11 */ /* 0x000fe400020f0eff */
[----:B------:R-:W-:Y:S02]  /*2ba0*/  LEA.HI.X.SX32 R111, R111, c[0x0][0x16c], 0x1, P5 ;  /* 0x00005b006f6f7a11 */ /* 0x000fe400028f0eff */
[----:B------:R-:W-:-:S02]  /*2bb0*/  LEA R30, P6, R32, c[0x0][0x168], 0x1 ;  /* 0x00005a00201e7a11 */ /* 0x000fc400078c08ff */
[----:B------:R-:W-:Y:S02]  /*2bc0*/  LEA R31, P0, R33, c[0x0][0x168], 0x1 ;  /* 0x00005a00211f7a11 */ /* 0x000fe400078008ff */
[----:B------:R-:W-:Y:S02]  /*2bd0*/  LEA R22, P1, R23, c[0x0][0x168], 0x1 ;  /* 0x00005a0017167a11 */ /* 0x000fe400078208ff */
[----:B------:R-:W-:Y:S02]  /*2be0*/  LEA R15, P2, R16, c[0x0][0x168], 0x1 ;  /* 0x00005a00100f7a11 */ /* 0x000fe400078408ff */
[----:B------:R-:W-:Y:S02]  /*2bf0*/  LEA R14, P3, R17, c[0x0][0x168], 0x1 ;  /* 0x00005a00110e7a11 */ /* 0x000fe400078608ff */
[----:B------:R-:W-:Y:S02]  /*2c00*/  LEA R21, P4, R34, c[0x0][0x168], 0x1 ;  /* 0x00005a0022157a11 */ /* 0x000fe400078808ff */
[----:B------:R-:W-:-:S02]  /*2c10*/  LEA R20, P5, R35, c[0x0][0x168], 0x1 ;  /* 0x00005a0023147a11 */ /* 0x000fc400078a08ff */
[----:B------:R-:W-:Y:S02]  /*2c20*/  LOP3.LUT R0, R73, 0x3fe, R0, 0x78, !PT ;  /* 0x000003fe49007812 */ /* 0x000fe400078e7800 */
[----:B------:R-:W-:Y:S02]  /*2c30*/  LEA.HI.X.SX32 R32, R32, c[0x0][0x16c], 0x1, P6 ;  /* 0x00005b0020207a11 */ /* 0x000fe400030f0eff */
[----:B------:R-:W-:Y:S02]  /*2c40*/  LEA.HI.X.SX32 R33, R33, c[0x0][0x16c], 0x1, P0 ;  /* 0x00005b0021217a11 */ /* 0x000fe400000f0eff */
[----:B------:R-:W-:Y:S02]  /*2c50*/  LEA.HI.X.SX32 R23, R23, c[0x0][0x16c], 0x1, P1 ;  /* 0x00005b0017177a11 */ /* 0x000fe400008f0eff */
[----:B------:R-:W-:Y:S02]  /*2c60*/  LEA.HI.X.SX32 R16, R16, c[0x0][0x16c], 0x1, P2 ;  /* 0x00005b0010107a11 */ /* 0x000fe400010f0eff */
[----:B------:R-:W-:-:S02]  /*2c70*/  LEA.HI.X.SX32 R17, R17, c[0x0][0x16c], 0x1, P3 ;  /* 0x00005b0011117a11 */ /* 0x000fc400018f0eff */
[----:B------:R-:W-:Y:S02]  /*2c80*/  LEA.HI.X.SX32 R34, R34, c[0x0][0x16c], 0x1, P4 ;  /* 0x00005b0022227a11 */ /* 0x000fe400020f0eff */
[----:B0-----:R-:W-:Y:S02]  /*2c90*/  LEA.HI.X.SX32 R35, R35, c[0x0][0x16c], 0x1, P5 ;  /* 0x00005b0023237a11 */ /* 0x001fe400028f0eff */
.L_x_3:
[----:B------:R-:W0:Y:S01]  /*2ca0*/  S2R R8, SR_TID.X ;  /* 0x0000000000087919 */ /* 0x000e220000002100 */
[----:B------:R-:W-:-:S03]  /*2cb0*/  PRMT R85, RZ, 0x7610, R85 ;  /* 0x00007610ff557816 */ /* 0x000fc60000000055 */
[----:B------:R-:W1:Y:S04]  /*2cc0*/  S2R R4, SR_TID.X ;  /* 0x0000000000047919 */ /* 0x000e680000002100 */
[----:B------:R-:W2:Y:S04]  /*2cd0*/  S2R R5, SR_TID.X ;  /* 0x0000000000057919 */ /* 0x000ea80000002100 */
[----:B------:R-:W3:Y:S04]  /*2ce0*/  S2R R7, SR_TID.X ;  /* 0x0000000000077919 */ /* 0x000ee80000002100 */
[----:B------:R4:W-:Y:S01]  /*2cf0*/  STL.64 [R1+0x100], R52 ;  /* 0x0001003401007387 */ /* 0x0009e20000100a00 */
[----:B------:R-:W-:-:S02]  /*2d00*/  PRMT R25, RZ, 0x7610, R25 ;  /* 0x00007610ff197816 */ /* 0x000fc40000000019 */
[----:B------:R-:W-:Y:S01]  /*2d10*/  PRMT R24, RZ, 0x7610, R24 ;  /* 0x00007610ff187816 */ /* 0x000fe20000000018 */
[----:B------:R-:W4:Y:S01]  /*2d20*/  S2R R95, SR_TID.X ;  /* 0x00000000005f7919 */ /* 0x000f220000002100 */
[----:B0-----:R-:W-:-:S03]  /*2d30*/  SHF.R.U32.HI R9, RZ, 0x6, R8 ;  /* 0x00000006ff097819 */ /* 0x001fc60000011608 */
[----:B------:R-:W-:Y:S01]  /*2d40*/  STL.64 [R1+0xf8], R54 ;  /* 0x0000f83601007387 */ /* 0x000fe20000100a00 */
[----:B-1----:R-:W-:Y:S02]  /*2d50*/  SHF.R.U32.HI R4, RZ, 0x6, R4 ;  /* 0x00000006ff047819 */ /* 0x002fe40000011604 */
[----:B------:R-:W-:Y:S02]  /*2d60*/  SGXT.U32 R9, R9, 0x3 ;  /* 0x000000030909781a */ /* 0x000fe40000000000 */
[----:B------:R-:W-:Y:S02]  /*2d70*/  SGXT.U32 R4, R4, 0x3 ;  /* 0x000000030404781a */ /* 0x000fe40000000000 */
[----:B------:R-:W-:Y:S02]  /*2d80*/  ISETP.GE.AND P0, PT, R9, UR4, PT ;  /* 0x0000000409007c0c */ /* 0x000fe4000bf06270 */
[----:B--2---:R-:W-:Y:S01]  /*2d90*/  SHF.R.U32.HI R6, RZ, 0x6, R5 ;  /* 0x00000006ff067819 */ /* 0x004fe20000011605 */
[----:B------:R-:W-:-:S03]  /*2da0*/  IMAD R4, R4, c[0x0][0x188], RZ ;  /* 0x0000620004047a24 */ /* 0x000fc600078e02ff */
[----:B------:R-:W-:Y:S01]  /*2db0*/  SGXT.U32 R6, R6, 0x3 ;  /* 0x000000030606781a */ /* 0x000fe20000000000 */
[----:B------:R-:W-:-:S03]  /*2dc0*/  IMAD.WIDE R4, R4, 0x2, R2 ;  /* 0x0000000204047825 */ /* 0x000fc600078e0202 */
[----:B------:R-:W-:-:S03]  /*2dd0*/  LOP3.LUT R10, R6, 0x8, RZ, 0xfc, !PT ;  /* 0x00000008060a7812 */ /* 0x000fc600078efcff */
[----:B------:R0:W2:Y:S01]  /*2de0*/  @!P0 LDG.E.U16 R85, [R4.64] ;  /* 0x0000000604558981 */ /* 0x0000a2000c1e1500 */
[----:B------:R-:W-:Y:S02]  /*2df0*/  ISETP.GE.AND P0, PT, R10, UR4, PT ;  /* 0x000000040a007c0c */ /* 0x000fe4000bf06270 */
[----:B---3--:R-:W-:Y:S01]  /*2e00*/  SHF.R.U32.HI R7, RZ, 0x6, R7 ;  /* 0x00000006ff077819 */ /* 0x008fe20000011607 */
[----:B------:R-:W1:Y:S01]  /*2e10*/  S2R R10, SR_TID.X ;  /* 0x00000000000a7919 */ /* 0x000e620000002100 */
[----:B------:R-:W-:Y:S02]  /*2e20*/  LOP3.LUT R6, R6, 0x10, RZ, 0xfc, !PT ;  /* 0x0000001006067812 */ /* 0x000fe400078efcff */
[----:B------:R-:W-:Y:S02]  /*2e30*/  SGXT.U32 R7, R7, 0x3 ;  /* 0x000000030707781a */ /* 0x000fe40000000000 */
[----:B------:R-:W-:Y:S02]  /*2e40*/  ISETP.GE.AND P1, PT, R6, UR4, PT ;  /* 0x0000000406007c0c */ /* 0x000fe4000bf26270 */
[----:B------:R-:W-:-:S02]  /*2e50*/  LOP3.LUT R6, R7, 0x10, RZ, 0xfc, !PT ;  /* 0x0000001007067812 */ /* 0x000fc400078efcff */
[----:B------:R-:W-:Y:S02]  /*2e60*/  LOP3.LUT R7, R7, 0x8, RZ, 0xfc, !PT ;  /* 0x0000000807077812 */ /* 0x000fe400078efcff */
[----:B------:R-:W-:Y:S01]  /*2e70*/  SHF.R.U32.HI R8, RZ, 0x6, R8 ;  /* 0x00000006ff087819 */ /* 0x000fe20000011608 */
[----:B------:R-:W-:Y:S02]  /*2e80*/  IMAD R6, R6, c[0x0][0x188], RZ ;  /* 0x0000620006067a24 */ /* 0x000fe400078e02ff */
[----:B------:R-:W-:Y:S01]  /*2e90*/  IMAD R7, R7, c[0x0][0x188], RZ ;  /* 0x0000620007077a24 */ /* 0x000fe200078e02ff */
[----:B------:R-:W-:-:S03]  /*2ea0*/  SGXT.U32 R8, R8, 0x3 ;  /* 0x000000030808781a */ /* 0x000fc60000000000 */
[----:B0-----:R-:W-:Y:S01]  /*2eb0*/  IMAD.WIDE R4, R7, 0x2, R2 ;  /* 0x0000000207047825 */ /* 0x001fe200078e0202 */
[----:B-1----:R-:W-:-:S04]  /*2ec0*/  SHF.R.U32.HI R12, RZ, 0x6, R10 ;  /* 0x00000006ff0c7819 */ /* 0x002fc8000001160a */
[----:B------:R0:W3:Y:S01]  /*2ed0*/  @!P0 LDG.E.U16 R25, [R4.64] ;  /* 0x0000000604198981 */ /* 0x0000e2000c1e1500 */
[----:B------:R-:W-:Y:S01]  /*2ee0*/  SHF.R.U32.HI R10, RZ, 0x6, R10 ;  /* 0x00000006ff0a7819 */ /* 0x000fe2000001160a */
[----:B------:R-:W-:Y:S01]  /*2ef0*/  IMAD.WIDE R6, R6, 0x2, R2 ;  /* 0x0000000206067825 */ /* 0x000fe200078e0202 */
[----:B------:R-:W-:Y:S02]  /*2f00*/  SGXT.U32 R12, R12, 0x3 ;  /* 0x000000030c0c781a */ /* 0x000fe40000000000 */
[----:B------:R-:W-:Y:S02]  /*2f10*/  SGXT.U32 R10, R10, 0x3 ;  /* 0x000000030a0a781a */ /* 0x000fe40000000000 */
[----:B------:R-:W-:Y:S01]  /*2f20*/  LOP3.LUT R11, R12, 0x18, RZ, 0xfc, !PT ;  /* 0x000000180c0b7812 */ /* 0x000fe200078efcff */
[----:B------:R1:W5:Y:S01]  /*2f30*/  @!P1 LDG.E.U16 R24, [R6.64] ;  /* 0x0000000606189981 */ /* 0x000362000c1e1500 */
[----:B------:R-:W-:Y:S02]  /*2f40*/  LOP3.LUT R8, R8, 0x18, RZ, 0xfc, !PT ;  /* 0x0000001808087812 */ /* 0x000fe400078efcff */
[----:B------:R-:W-:-:S02]  /*2f50*/  ISETP.GE.AND P0, PT, R11, UR4, PT ;  /* 0x000000040b007c0c */ /* 0x000fc4000bf06270 */
[----:B------:R-:W-:Y:S01]  /*2f60*/  LOP3.LUT R13, R12, 0x20, RZ, 0xfc, !PT ;  /* 0x000000200c0d7812 */ /* 0x000fe200078efcff */
[----:B------:R-:W-:Y:S01]  /*2f70*/  IMAD R8, R8, c[0x0][0x188], RZ ;  /* 0x0000620008087a24 */ /* 0x000fe200078e02ff */
[----:B------:R-:W-:Y:S02]  /*2f80*/  LOP3.LUT R11, R10, 0x30, RZ, 0xfc, !PT ;  /* 0x000000300a0b7812 */ /* 0x000fe400078efcff */
[----:B------:R-:W-:Y:S02]  /*2f90*/  LOP3.LUT R12, R12, 0x28, RZ, 0xfc, !PT ;  /* 0x000000280c0c7812 */ /* 0x000fe400078efcff */
[----:B------:R-:W-:Y:S01]  /*2fa0*/  LOP3.LUT R10, R10, 0x38, RZ, 0xfc, !PT ;  /* 0x000000380a0a7812 */ /* 0x000fe200078efcff */
[----:B0-----:R-:W-:Y:S01]  /*2fb0*/  IMAD.WIDE R4, R8, 0x2, R2 ;  /* 0x0000000208047825 */ /* 0x001fe200078e0202 */
[----:B------:R-:W-:Y:S02]  /*2fc0*/  ISETP.GE.AND P2, PT, R12, UR4, PT ;  /* 0x000000040c007c0c */ /* 0x000fe4000bf46270 */
[----:B------:R-:W-:-:S02]  /*2fd0*/  ISETP.GE.AND P4, PT, R10, UR4, PT ;  /* 0x000000040a007c0c */ /* 0x000fc4000bf86270 */
[C---:B------:R-:W-:Y:S02]  /*2fe0*/  LOP3.LUT R12, R9.reuse, 0x38, RZ, 0xfc, !PT ;  /* 0x00000038090c7812 */ /* 0x040fe400078efcff */
[C---:B------:R-:W-:Y:S02]  /*2ff0*/  LOP3.LUT R10, R9.reuse, 0x30, RZ, 0xfc, !PT ;  /* 0x00000030090a7812 */ /* 0x040fe400078efcff */
[C---:B------:R-:W-:Y:S02]  /*3000*/  LOP3.LUT R8, R9.reuse, 0x28, RZ, 0xfc, !PT ;  /* 0x0000002809087812 */ /* 0x040fe400078efcff */
[----:B------:R-:W-:Y:S02]  /*3010*/  LOP3.LUT R9, R9, 0x20, RZ, 0xfc, !PT ;  /* 0x0000002009097812 */ /* 0x000fe400078efcff */
[----:B------:R-:W-:Y:S02]  /*3020*/  ISETP.GE.AND P1, PT, R13, UR4, PT ;  /* 0x000000040d007c0c */ /* 0x000fe4000bf26270 */
[----:B------:R-:W-:Y:S01]  /*3030*/  ISETP.GE.AND P3, PT, R11, UR4, PT ;  /* 0x000000040b007c0c */ /* 0x000fe2000bf66270 */
[----:B------:R-:W-:-:S02]  /*3040*/  IMAD R9, R9, c[0x0][0x188], RZ ;  /* 0x0000620009097a24 */ /* 0x000fc400078e02ff */
[----:B------:R-:W-:Y:S02]  /*3050*/  IMAD R8, R8, c[0x0][0x188], RZ ;  /* 0x0000620008087a24 */ /* 0x000fe400078e02ff */
[----:B------:R-:W-:Y:S02]  /*3060*/  IMAD R10, R10, c[0x0][0x188], RZ ;  /* 0x000062000a0a7a24 */ /* 0x000fe400078e02ff */
[----:B------:R-:W-:Y:S01]  /*3070*/  IMAD R12, R12, c[0x0][0x188], RZ ;  /* 0x000062000c0c7a24 */ /* 0x000fe200078e02ff */
[----:B------:R-:W-:Y:S01]  /*3080*/  PRMT R84, RZ, 0x7610, R84 ;  /* 0x00007610ff547816 */ /* 0x000fe20000000054 */
[----:B-1----:R-:W-:Y:S01]  /*3090*/  IMAD.WIDE R6, R9, 0x2, R2 ;  /* 0x0000000209067825 */ /* 0x002fe200078e0202 */
[----:B------:R-:W-:Y:S02]  /*30a0*/  PRMT R83, RZ, 0x7610, R83 ;  /* 0x00007610ff537816 */ /* 0x000fe40000000053 */
[----:B------:R-:W-:Y:S01]  /*30b0*/  PRMT R82, RZ, 0x7610, R82 ;  /* 0x00007610ff527816 */ /* 0x000fe20000000052 */
[----:B------:R-:W-:Y:S01]  /*30c0*/  IMAD.WIDE R8, R8, 0x2, R2 ;  /* 0x0000000208087825 */ /* 0x000fe200078e0202 */
[----:B------:R-:W-:Y:S01]  /*30d0*/  PRMT R81, RZ, 0x7610, R81 ;  /* 0x00007610ff517816 */ /* 0x000fe20000000051 */
[----:B------:R0:W2:Y:S01]  /*30e0*/  @!P0 LDG.E.U16 R84, [R4.64] ;  /* 0x0000000604548981 */ /* 0x0000a2000c1e1500 */
[----:B------:R-:W-:Y:S01]  /*30f0*/  PRMT R80, RZ, 0x7610, R80 ;  /* 0x00007610ff507816 */ /* 0x000fe20000000050 */
[----:B------:R-:W-:-:S02]  /*3100*/  IMAD.WIDE R10, R10, 0x2, R2 ;  /* 0x000000020a0a7825 */ /* 0x000fc400078e0202 */
[----:B------:R1:W2:Y:S02]  /*3110*/  @!P1 LDG.E.U16 R83, [R6.64] ;  /* 0x0000000606539981 */ /* 0x0002a4000c1e1500 */
[----:B------:R-:W-:Y:S02]  /*3120*/  IMAD.WIDE R12, R12, 0x2, R2 ;  /* 0x000000020c0c7825 */ /* 0x000fe400078e0202 */
[----:B------:R0:W2:Y:S04]  /*3130*/  @!P2 LDG.E.U16 R82, [R8.64] ;  /* 0x000000060852a981 */ /* 0x0000a8000c1e1500 */
[----:B------:R0:W2:Y:S04]  /*3140*/  @!P3 LDG.E.U16 R81, [R10.64] ;  /* 0x000000060a51b981 */ /* 0x0000a8000c1e1500 */
[----:B------:R0:W2:Y:S04]  /*3150*/  @!P4 LDG.E.U16 R80, [R12.64] ;  /* 0x000000060c50c981 */ /* 0x0000a8000c1e1500 */
[----:B------:R-:W-:Y:S01]  /*3160*/  BAR.SYNC.DEFER_BLOCKING 0x0 ;  /* 0x0000000000007b1d */ /* 0x000fe20000010000 */
[----:B----4-:R-:W-:-:S04]  /*3170*/  LOP3.LUT R52, R95, 0x3f, RZ, 0xc0, !PT ;  /* 0x0000003f5f347812 */ /* 0x010fc800078ec0ff */
[C---:B------:R-:W-:Y:S01]  /*3180*/  ISETP.GE.AND P0, PT, R52.reuse, UR4, PT ;  /* 0x0000000434007c0c */ /* 0x040fe2000bf06270 */
[----:B0-----:R-:W-:Y:S01]  /*3190*/  IMAD.MOV.U32 R8, RZ, RZ, R21 ;  /* 0x000000ffff087224 */ /* 0x001fe200078e0015 */
[-C--:B------:R-:W-:Y:S01]  /*31a0*/  LOP3.LUT R113, R113, R112.reuse, RZ, 0x3c, !PT ;  /* 0x0000007071717212 */ /* 0x080fe200078e3cff */
[----:B------:R-:W-:Y:S02]  /*31b0*/  IMAD.MOV.U32 R9, RZ, RZ, R34 ;  /* 0x000000ffff097224 */ /* 0x000fe400078e0022 */
[----:B------:R-:W-:Y:S01]  /*31c0*/  IMAD R95, R52, c[0x0][0x18c], RZ ;  /* 0x00006300345f7a24 */ /* 0x000fe200078e02ff */
[----:B------:R-:W-:Y:S01]  /*31d0*/  PRMT R74, RZ, 0x7610, R74 ;  /* 0x00007610ff4a7816 */ /* 0x000fe2000000004a */
[----:B------:R-:W-:Y:S01]  /*31e0*/  IMAD.MOV.U32 R10, RZ, RZ, R20 ;  /* 0x000000ffff0a7224 */ /* 0x000fe200078e0014 */
[----:B------:R-:W-:Y:S01]  /*31f0*/  LOP3.LUT R112, R113, R112, RZ, 0x3c, !PT ;  /* 0x0000007071707212 */ /* 0x000fe200078e3cff */
[----:B------:R-:W-:Y:S02]  /*3200*/  IMAD.MOV.U32 R11, RZ, RZ, R35 ;  /* 0x000000ffff0b7224 */ /* 0x000fe400078e0023 */
[----:B------:R-:W-:-:S02]  /*3210*/  IMAD.MOV.U32 R4, RZ, RZ, R15 ;  /* 0x000000ffff047224 */ /* 0x000fc400078e000f */
[----:B-1----:R-:W-:Y:S02]  /*3220*/  IMAD.MOV.U32 R6, RZ, RZ, R14 ;  /* 0x000000ffff067224 */ /* 0x002fe400078e000e */
[----:B------:R-:W-:Y:S01]  /*3230*/  IMAD.MOV.U32 R7, RZ, RZ, R17 ;  /* 0x000000ffff077224 */ /* 0x000fe200078e0011 */
[----:B------:R-:W-:Y:S01]  /*3240*/  PRMT R75, RZ, 0x7610, R75 ;  /* 0x00007610ff4b7816 */ /* 0x000fe2000000004b */
[----:B------:R-:W-:Y:S01]  /*3250*/  IMAD.WIDE R14, R95, 0x2, R8 ;  /* 0x000000025f0e7825 */ /* 0x000fe200078e0208 */
[----:B------:R-:W-:Y:S02]  /*3260*/  PRMT R73, RZ, 0x7610, R73 ;  /* 0x00007610ff497816 */ /* 0x000fe40000000049 */
[----:B------:R-:W-:Y:S01]  /*3270*/  LOP3.LUT R121, R121, R120, RZ, 0x3c, !PT ;  /* 0x0000007879797212 */ /* 0x000fe200078e3cff */
[----:B------:R-:W-:Y:S01]  /*3280*/  IMAD.MOV.U32 R5, RZ, RZ, R16 ;  /* 0x000000ffff057224 */ /* 0x000fe200078e0010 */
[----:B------:R-:W-:Y:S01]  /*3290*/  LOP3.LUT R113, R113, R112, RZ, 0x3c, !PT ;  /* 0x0000007071717212 */ /* 0x000fe200078e3cff */
[----:B------:R-:W-:Y:S01]  /*32a0*/  IMAD.WIDE R12, R95, 0x2, R10 ;  /* 0x000000025f0c7825 */ /* 0x000fe200078e020a */
[----:B------:R-:W-:Y:S01]  /*32b0*/  LOP3.LUT R117, R117, R116, RZ, 0x3c, !PT ;  /* 0x0000007475757212 */ /* 0x000fe200078e3cff */
[----:B------:R0:W4:Y:S02]  /*32c0*/  @!P0 LDG.E.U16 R74, [R14.64] ;  /* 0x000000060e4a8981 */ /* 0x000124000c1e1500 */
[----:B------:R-:W-:Y:S01]  /*32d0*/  IMAD.WIDE R16, R95, 0x2, R6 ;  /* 0x000000025f107825 */ /* 0x000fe200078e0206 */
[----:B------:R-:W-:Y:S01]  /*32e0*/  LOP3.LUT R120, R121, R120, RZ, 0x3c, !PT ;  /* 0x0000007879787212 */ /* 0x000fe200078e3cff */
[----:B------:R1:W2:Y:S01]  /*32f0*/  @!P0 LDG.E.U16 R75, [R12.64] ;  /* 0x000000060c4b8981 */ /* 0x0002a2000c1e1500 */
[----:B------:R-:W-:Y:S01]  /*3300*/  PRMT R39, RZ, 0x7610, R39 ;  /* 0x00007610ff277816 */ /* 0x000fe20000000027 */
[----:B------:R-:W-:Y:S01]  /*3310*/  IMAD.WIDE R34, R95, 0x2, R112 ;  /* 0x000000025f227825 */ /* 0x000fe200078e0270 */
[----:B------:R-:W-:Y:S01]  /*3320*/  LOP3.LUT R116, R117, R116, RZ, 0x3c, !PT ;  /* 0x0000007475747212 */ /* 0x000fe200078e3cff */
[----:B------:R1:W2:Y:S02]  /*3330*/  @!P0 LDG.E.U16 R73, [R16.64] ;  /* 0x0000000610498981 */ /* 0x0002a4000c1e1500 */
[----:B0-----:R-:W-:-:S02]  /*3340*/  IMAD.MOV.U32 R14, RZ, RZ, R31 ;  /* 0x000000ffff0e7224 */ /* 0x001fc400078e001f */
[----:B------:R-:W-:Y:S01]  /*3350*/  IMAD.MOV.U32 R15, RZ, RZ, R33 ;  /* 0x000000ffff0f7224 */ /* 0x000fe200078e0021 */
[----:B------:R-:W-:Y:S01]  /*3360*/  PRMT R56, RZ, 0x7610, R56 ;  /* 0x00007610ff387816 */ /* 0x000fe20000000038 */
[----:B-1----:R-:W-:Y:S01]  /*3370*/  IMAD.MOV.U32 R13, RZ, RZ, R32 ;  /* 0x000000ffff0d7224 */ /* 0x002fe200078e0020 */
[----:B------:R-:W-:Y:S01]  /*3380*/  PRMT R58, RZ, 0x7610, R58 ;  /* 0x00007610ff3a7816 */ /* 0x000fe2000000003a */
[----:B------:R-:W-:Y:S01]  /*3390*/  IMAD.WIDE R32, R95, 0x2, R110 ;  /* 0x000000025f207825 */ /* 0x000fe200078e026e */
[----:B------:R-:W-:Y:S01]  /*33a0*/  LOP3.LUT R121, R121, R120, RZ, 0x3c, !PT ;  /* 0x0000007879797212 */ /* 0x000fe200078e3cff */
[----:B------:R0:W2:Y:S02]  /*33b0*/  @!P0 LDG.E.U16 R39, [R34.64] ;  /* 0x0000000622278981 */ /* 0x0000a4000c1e1500 */
[----:B------:R-:W-:Y:S02]  /*33c0*/  IMAD.MOV.U32 R16, RZ, RZ, R22 ;  /* 0x000000ffff107224 */ /* 0x000fe400078e0016 */
[----:B------:R-:W-:Y:S01]  /*33d0*/  IMAD.MOV.U32 R17, RZ, RZ, R23 ;  /* 0x000000ffff117224 */ /* 0x000fe200078e0017 */
[----:B------:R-:W-:Y:S01]  /*33e0*/  LOP3.LUT R117, R117, R116, RZ, 0x3c, !PT ;  /* 0x0000007475757212 */ /* 0x000fe200078e3cff */
[----:B------:R-:W-:Y:S01]  /*33f0*/  IMAD.WIDE R22, R95, 0x2, R14 ;  /* 0x000000025f167825 */ /* 0x000fe200078e020e */
[----:B------:R1:W2:Y:S01]  /*3400*/  @!P0 LDG.E.U16 R56, [R32.64] ;  /* 0x0000000620388981 */ /* 0x0002a2000c1e1500 */
[----:B------:R-:W-:-:S02]  /*3410*/  PRMT R37, RZ, 0x7610, R37 ;  /* 0x00007610ff257816 */ /* 0x000fc40000000025 */
[----:B0-----:R-:W-:Y:S01]  /*3420*/  PRMT R35, RZ, 0x7610, R35 ;  /* 0x00007610ff237816 */ /* 0x001fe20000000023 */
[----:B------:R0:W2:Y:S04]  /*3430*/  @!P0 LDG.E.U16 R58, [R22.64] ;  /* 0x00000006163a8981 */ /* 0x0000a8000c1e1500 */
[----:B------:R0:W-:Y:S01]  /*3440*/  STL.64 [R1+0xc8], R2 ;  /* 0x0000c80201007387 */ /* 0x0001e20000100a00 */
[----:B-1----:R-:W-:-:S04]  /*3450*/  IMAD.WIDE R32, R95, 0x2, R120 ;  /* 0x000000025f207825 */ /* 0x002fc800078e0278 */
[----:B0-----:R-:W-:Y:S01]  /*3460*/  IMAD.WIDE R22, R95, 0x2, R116 ;  /* 0x000000025f167825 */ /* 0x001fe200078e0274 */
[----:B------:R0:W2:Y:S04]  /*3470*/  @!P0 LDG.E.U16 R35, [R32.64] ;  /* 0x0000000620238981 */ /* 0x0000a8000c1e1500 */
[----:B------:R1:W2:Y:S01]  /*3480*/  @!P0 LDG.E.U16 R37, [R22.64] ;  /* 0x0000000616258981 */ /* 0x0002a2000c1e1500 */
[----:B------:R-:W-:Y:S02]  /*3490*/  IMAD.MOV.U32 R2, RZ, RZ, R27 ;  /* 0x000000ffff027224 */ /* 0x000fe400078e001b */
[----:B------:R-:W-:Y:S01]  /*34a0*/  IMAD.MOV.U32 R3, RZ, RZ, R26 ;  /* 0x000000ffff037224 */ /* 0x000fe200078e001a */
[----:B------:R-:W-:Y:S01]  /*34b0*/  STL.64 [R1+0xd0], R10 ;  /* 0x0000d00a01007387 */ /* 0x000fe20000100a00 */
[----:B0-----:R-:W-:-:S03]  /*34c0*/  PRMT R33, RZ, 0x7610, R33 ;  /* 0x00007610ff217816 */ /* 0x001fc60000000021 */
[----:B------:R-:W-:Y:S01]  /*34d0*/  STL.64 [R1+0xd8], R8 ;  /* 0x0000d80801007387 */ /* 0x000fe20000100a00 */
[----:B-1----:R-:W-:-:S03]  /*34e0*/  IMAD.WIDE R22, R95, 0x2, R2 ;  /* 0x000000025f167825 */ /* 0x002fc600078e0202 */
[----:B------:R-:W-:Y:S04]  /*34f0*/  STL.64 [R1+0xe0], R6 ;  /* 0x0000e00601007387 */ /* 0x000fe80000100a00 */
[----:B------:R0:W-:Y:S01]  /*3500*/  STL.64 [R1+0xe8], R4 ;  /* 0x0000e80401007387 */ /* 0x0001e20000100a00 */
[----:B------:R-:W-:-:S03]  /*3510*/  IMAD.MOV.U32 R53, RZ, RZ, R96 ;  /* 0x000000ffff357224 */ /* 0x000fc600078e0060 */
[----:B------:R1:W-:Y:S04]  /*3520*/  STL.64 [R1+0xf0], R16 ;  /* 0x0000f01001007387 */ /* 0x0003e80000100a00 */
[----:B------:R0:W2:Y:S04]  /*3530*/  @!P0 LDG.E.U16 R33, [R22.64] ;  /* 0x0000000616218981 */ /* 0x0000a8000c1e1500 */
[----:B0-----:R-:W2:Y:S04]  /*3540*/  LDL.LU R22, [R1+0x18] ;  /* 0x0000180001167983 */ /* 0x001ea80000300800 */
[----:B------:R-:W2:Y:S04]  /*3550*/  LDL.LU R23, [R1+0x1c] ;  /* 0x00001c0001177983 */ /* 0x000ea80000300800 */
[----:B------:R-:W2:Y:S01]  /*3560*/  LDL.LU R96, [R1+0x14] ;  /* 0x0000140001607983 */ /* 0x000ea20000300800 */
[----:B------:R-:W-:-:S04]  /*3570*/  IMAD.WIDE R20, R95, 0x2, R4 ;  /* 0x000000025f147825 */ /* 0x000fc800078e0204 */
[----:B------:R-:W-:Y:S02]  /*3580*/  IMAD.MOV.U32 R5, RZ, RZ, R98 ;  /* 0x000000ffff057224 */ /* 0x000fe400078e0062 */
[----:B------:R-:W-:Y:S02]  /*3590*/  IMAD.MOV.U32 R4, RZ, RZ, R99 ;  /* 0x000000ffff047224 */ /* 0x000fe400078e0063 */
[----:B------:R-:W-:Y:S02]  /*35a0*/  IMAD.MOV.U32 R98, RZ, RZ, R103 ;  /* 0x000000ffff627224 */ /* 0x000fe400078e0067 */
[----:B------:R-:W-:Y:S01]  /*35b0*/  IMAD.MOV.U32 R99, RZ, RZ, R102 ;  /* 0x000000ffff637224 */ /* 0x000fe200078e0066 */
[----:B------:R-:W3:Y:S04]  /*35c0*/  LDL.LU R103, [R1+0x20] ;  /* 0x0000200001677983 */ /* 0x000ee80000300800 */
[----:B------:R-:W3:Y:S01]  /*35d0*/  LDL.LU R102, [R1+0x24] ;  /* 0x0000240001667983 */ /* 0x000ee20000300800 */
[----:B------:R-:W-:Y:S01]  /*35e0*/  LOP3.LUT R119, R119, R118, RZ, 0x3c, !PT ;  /* 0x0000007677777212 */ /* 0x000fe200078e3cff */
[----:B------:R-:W-:Y:S01]  /*35f0*/  IMAD.MOV.U32 R12, RZ, RZ, R30 ;  /* 0x000000ffff0c7224 */ /* 0x000fe200078e001e */
[----:B------:R-:W-:-:S02]  /*3600*/  PRMT R57, RZ, 0x7610, R57 ;  /* 0x00007610ff397816 */ /* 0x000fc40000000039 */
[----:B------:R-:W-:Y:S01]  /*3610*/  LOP3.LUT R118, R119, R118, RZ, 0x3c, !PT ;  /* 0x0000007677767212 */ /* 0x000fe200078e3cff */
[----:B------:R-:W-:-:S03]  /*3620*/  IMAD.WIDE R30, R95, 0x2, R12 ;  /* 0x000000025f1e7825 */ /* 0x000fc600078e020c */
[----:B------:R-:W-:Y:S02]  /*3630*/  LOP3.LUT R119, R119, R118, RZ, 0x3c, !PT ;  /* 0x0000007677777212 */ /* 0x000fe400078e3cff */
[----:B------:R0:W3:Y:S01]  /*3640*/  @!P0 LDG.E.U16 R57, [R30.64] ;  /* 0x000000061e398981 */ /* 0x0000e2000c1e1500 */
[----:B------:R-:W-:Y:S01]  /*3650*/  PRMT R36, RZ, 0x7610, R36 ;  /* 0x00007610ff247816 */ /* 0x000fe20000000024 */
[----:B------:R-:W-:Y:S02]  /*3660*/  IMAD.MOV.U32 R8, RZ, RZ, R19 ;  /* 0x000000ffff087224 */ /* 0x000fe400078e0013 */
[----:B------:R-:W-:Y:S02]  /*3670*/  IMAD.MOV.U32 R9, RZ, RZ, R18 ;  /* 0x000000ffff097224 */ /* 0x000fe400078e0012 */
[----:B0-----:R-:W-:-:S05]  /*3680*/  IMAD.WIDE R30, R95, 0x2, R118 ;  /* 0x000000025f1e7825 */ /* 0x001fca00078e0276 */
[----:B------:R0:W3:Y:S01]  /*3690*/  @!P0 LDG.E.U16 R36, [R30.64] ;  /* 0x000000061e248981 */ /* 0x0000e2000c1e1500 */
[----:B------:R-:W-:-:S04]  /*36a0*/  IMAD.WIDE R18, R95, 0x2, R8 ;  /* 0x000000025f127825 */ /* 0x000fc800078e0208 */
[----:B------:R-:W-:Y:S02]  /*36b0*/  IMAD.MOV.U32 R54, RZ, RZ, R93 ;  /* 0x000000ffff367224 */ /* 0x000fe400078e005d */
[----:B------:R-:W-:Y:S01]  /*36c0*/  IMAD.MOV.U32 R55, RZ, RZ, R92 ;  /* 0x000000ffff377224 */ /* 0x000fe200078e005c */
[----:B0-----:R-:W-:Y:S01]  /*36d0*/  PRMT R31, RZ, 0x7610, R31 ;  /* 0x00007610ff1f7816 */ /* 0x001fe2000000001f */
[--C-:B------:R-:W-:Y:S01]  /*36e0*/  IMAD.MOV.U32 R11, RZ, RZ, R29.reuse ;  /* 0x000000ffff0b7224 */ /* 0x100fe200078e001d */
[----:B------:R-:W-:Y:S01]  /*36f0*/  PRMT R29, RZ, 0x7610, R29 ;  /* 0x00007610ff1d7816 */ /* 0x000fe2000000001d */
[----:B------:R-:W-:-:S03]  /*3700*/  IMAD.MOV.U32 R10, RZ, RZ, R28 ;  /* 0x000000ffff0a7224 */ /* 0x000fc600078e001c */
[----:B------:R0:W3:Y:S01]  /*3710*/  @!P0 LDG.E.U16 R31, [R18.64] ;  /* 0x00000006121f8981 */ /* 0x0000e2000c1e1500 */
[----:B------:R-:W-:Y:S01]  /*3720*/  IMAD.MOV.U32 R52, RZ, RZ, R97 ;  /* 0x000000ffff347224 */ /* 0x000fe200078e0061 */
[----:B------:R-:W-:Y:S01]  /*3730*/  PRMT R32, RZ, 0x7610, R32 ;  /* 0x00007610ff207816 */ /* 0x000fe20000000020 */
[----:B------:R-:W-:Y:S01]  /*3740*/  IMAD.WIDE R26, R95, 0x2, R10 ;  /* 0x000000025f1a7825 */ /* 0x000fe200078e020a */
[----:B------:R-:W-:Y:S02]  /*3750*/  PRMT R28, RZ, 0x7610, R28 ;  /* 0x00007610ff1c7816 */ /* 0x000fe4000000001c */
[-C--:B------:R-:W-:Y:S02]  /*3760*/  LOP3.LUT R125, R125, R124.reuse, RZ, 0x3c, !PT ;  /* 0x0000007c7d7d7212 */ /* 0x080fe400078e3cff */
[----:B------:R1:W3:Y:S01]  /*3770*/  @!P0 LDG.E.U16 R32, [R26.64] ;  /* 0x000000061a208981 */ /* 0x0002e2000c1e1500 */
[----:B0-----:R-:W-:Y:S01]  /*3780*/  IMAD.WIDE R18, R95, 0x2, R54 ;  /* 0x000000025f127825 */ /* 0x001fe200078e0236 */
[----:B------:R-:W-:-:S04]  /*3790*/  LOP3.LUT R124, R125, R124, RZ, 0x3c, !PT ;  /* 0x0000007c7d7c7212 */ /* 0x000fc800078e3cff */
[----:B------:R0:W3:Y:S01]  /*37a0*/  @!P0 LDG.E.U16 R29, [R18.64] ;  /* 0x00000006121d8981 */ /* 0x0000e2000c1e1500 */
[----:B------:R-:W-:Y:S02]  /*37b0*/  PRMT R72, RZ, 0x7610, R72 ;  /* 0x00007610ff487816 */ /* 0x000fe40000000048 */
[----:B-1----:R-:W-:Y:S02]  /*37c0*/  PRMT R27, RZ, 0x7610, R27 ;  /* 0x00007610ff1b7816 */ /* 0x002fe4000000001b */
[----:B------:R-:W-:Y:S02]  /*37d0*/  LOP3.LUT R125, R125, R124, RZ, 0x3c, !PT ;  /* 0x0000007c7d7d7212 */ /* 0x000fe400078e3cff */
[----:B------:R-:W-:Y:S01]  /*37e0*/  PRMT R26, RZ, 0x7610, R26 ;  /* 0x00007610ff1a7816 */ /* 0x000fe2000000001a */
[----:B------:R1:W4:Y:S01]  /*37f0*/  @!P0 LDG.E.U16 R72, [R20.64] ;  /* 0x0000000614488981 */ /* 0x000322000c1e1500 */
[----:B0-----:R-:W-:-:S05]  /*3800*/  IMAD.WIDE R18, R95, 0x2, R52 ;  /* 0x000000025f127825 */ /* 0x001fca00078e0234 */
[----:B------:R0:W4:Y:S01]  /*3810*/  @!P0 LDG.E.U16 R28, [R18.64] ;  /* 0x00000006121c8981 */ /* 0x000122000c1e1500 */
[----:B-1----:R-:W-:-:S04]  /*3820*/  IMAD.WIDE R20, R95, 0x2, R16 ;  /* 0x000000025f147825 */ /* 0x002fc800078e0210 */
[----:B0-----:R-:W-:-:S05]  /*3830*/  IMAD.WIDE R18, R95, 0x2, R4 ;  /* 0x000000025f127825 */ /* 0x001fca00078e0204 */
[----:B------:R0:W4:Y:S01]  /*3840*/  @!P0 LDG.E.U16 R27, [R18.64] ;  /* 0x00000006121b8981 */ /* 0x000122000c1e1500 */
[----:B------:R-:W-:Y:S02]  /*3850*/  IMAD.MOV.U32 R16, RZ, RZ, R101 ;  /* 0x000000ffff107224 */ /* 0x000fe400078e0065 */
[----:B------:R-:W-:Y:S01]  /*3860*/  IMAD.MOV.U32 R17, RZ, RZ, R100 ;  /* 0x000000ffff117224 */ /* 0x000fe200078e0064 */
[----:B------:R-:W-:Y:S01]  /*3870*/  PRMT R86, RZ, 0x7610, R86 ;  /* 0x00007610ff567816 */ /* 0x000fe20000000056 */
[----:B0-----:R-:W-:-:S05]  /*3880*/  IMAD.WIDE R18, R95, 0x2, R124 ;  /* 0x000000025f127825 */ /* 0x001fca00078e027c */
[----:B------:R0:W4:Y:S01]  /*3890*/  @!P0 LDG.E.U16 R26, [R18.64] ;  /* 0x00000006121a8981 */ /* 0x000122000c1e1500 */
[----:B------:R-:W-:Y:S01]  /*38a0*/  PRMT R87, RZ, 0x7610, R87 ;  /* 0x00007610ff577816 */ /* 0x000fe20000000057 */
[----:B0-----:R-:W-:-:S05]  /*38b0*/  IMAD.WIDE R18, R95, 0x2, R16 ;  /* 0x000000025f127825 */ /* 0x001fca00078e0210 */
[----:B------:R0:W4:Y:S02]  /*38c0*/  @!P0 LDG.E.U16 R86, [R18.64] ;  /* 0x0000000612568981 */ /* 0x000124000c1e1500 */
[----:B0-----:R-:W-:-:S05]  /*38d0*/  IMAD.WIDE R18, R95, 0x2, R98 ;  /* 0x000000025f127825 */ /* 0x001fca00078e0262 */
[----:B------:R0:W4:Y:S01]  /*38e0*/  @!P0 LDG.E.U16 R87, [R18.64] ;  /* 0x0000000612578981 */ /* 0x000122000c1e1500 */
[----:B------:R-:W-:Y:S02]  /*38f0*/  IMAD.MOV.U32 R107, RZ, RZ, R106 ;  /* 0x000000ffff6b7224 */ /* 0x000fe400078e006a */
[----:B------:R-:W-:Y:S02]  /*3900*/  IMAD.MOV.U32 R106, RZ, RZ, R108 ;  /* 0x000000ffff6a7224 */ /* 0x000fe400078e006c */
[----:B0-----:R-:W-:Y:S02]  /*3910*/  IMAD.MOV.U32 R18, RZ, RZ, R105 ;  /* 0x000000ffff127224 */ /* 0x001fe400078e0069 */
[----:B------:R-:W-:Y:S01]  /*3920*/  IMAD.MOV.U32 R19, RZ, RZ, R104 ;  /* 0x000000ffff137224 */ /* 0x000fe200078e0068 */
[----:B------:R-:W4:Y:S04]  /*3930*/  LDL.LU R105, [R1+0x28] ;  /* 0x0000280001697983 */ /* 0x000f280000300800 */
[----:B------:R-:W4:Y:S04]  /*3940*/  LDL.LU R104, [R1+0x2c] ;  /* 0x00002c0001687983 */ /* 0x000f280000300800 */
[----:B------:R-:W4:Y:S01]  /*3950*/  LDL.LU R97, [R1+0x30] ;  /* 0x0000300001617983 */ /* 0x000f220000300800 */
[----:B------:R-:W-:-:S02]  /*3960*/  PRMT R59, RZ, 0x7610, R59 ;  /* 0x00007610ff3b7816 */ /* 0x000fc4000000003b */
[----:B------:R-:W-:-:S04]  /*3970*/  PRMT R38, RZ, 0x7610, R38 ;  /* 0x00007610ff267816 */ /* 0x000fc80000000026 */
[----:B------:R0:W4:Y:S01]  /*3980*/  @!P0 LDG.E.U16 R59, [R20.64] ;  /* 0x00000006143b8981 */ /* 0x000122000c1e1500 */
[----:B------:R-:W-:Y:S01]  /*3990*/  PRMT R34, RZ, 0x7610, R34 ;  /* 0x00007610ff227816 */ /* 0x000fe20000000022 */
[----:B------:R-:W-:Y:S02]  /*39a0*/  IMAD.MOV.U32 R6, RZ, RZ, R89 ;  /* 0x000000ffff067224 */ /* 0x000fe400078e0059 */
[----:B0-----:R-:W-:-:S05]  /*39b0*/  IMAD.WIDE R20, R95, 0x2, R114 ;  /* 0x000000025f147825 */ /* 0x001fca00078e0272 */
[----:B------:R0:W4:Y:S01]  /*39c0*/  @!P0 LDG.E.U16 R38, [R20.64] ;  /* 0x0000000614268981 */ /* 0x000122000c1e1500 */
[----:B------:R-:W-:Y:S01]  /*39d0*/  IMAD.MOV.U32 R7, RZ, RZ, R88 ;  /* 0x000000ffff077224 */ /* 0x000fe200078e0058 */
[----:B------:R-:W-:Y:S01]  /*39e0*/  PRMT R30, RZ, 0x7610, R30 ;  /* 0x00007610ff1e7816 */ /* 0x000fe2000000001e */
[----:B0-----:R-:W-:-:S05]  /*39f0*/  IMAD.WIDE R20, R95, 0x2, R122 ;  /* 0x000000025f147825 */ /* 0x001fca00078e027a */
[----:B------:R0:W4:Y:S01]  /*3a00*/  @!P0 LDG.E.U16 R34, [R20.64] ;  /* 0x0000000614228981 */ /* 0x000122000c1e1500 */
[----:B------:R-:W-:Y:S01]  /*3a10*/  PRMT R88, RZ, 0x7610, R88 ;  /* 0x00007610ff587816 */ /* 0x000fe20000000058 */
[----:B0-----:R-:W-:-:S05]  /*3a20*/  IMAD.WIDE R20, R95, 0x2, R6 ;  /* 0x000000025f147825 */ /* 0x001fca00078e0206 */
[----:B------:R0:W4:Y:S01]  /*3a30*/  @!P0 LDG.E.U16 R30, [R20.64] ;  /* 0x00000006141e8981 */ /* 0x000122000c1e1500 */
[----:B------:R-:W-:Y:S01]  /*3a40*/  PRMT R89, RZ, 0x7610, R89 ;  /* 0x00007610ff597816 */ /* 0x000fe20000000059 */
[----:B--2---:R-:W-:Y:S02]  /*3a50*/  IMAD.MOV.U32 R108, RZ, RZ, R96 ;  /* 0x000000ffff6c7224 */ /* 0x004fe400078e0060 */
[----:B------:R-:W2:Y:S04]  /*3a60*/  LDL.LU R96, [R1+0x34] ;  /* 0x0000340001607983 */ /* 0x000ea80000300800 */
[----:B------:R-:W2:Y:S04]  /*3a70*/  LDL.LU R101, [R1+0x38] ;  /* 0x0000380001657983 */ /* 0x000ea80000300800 */
[----:B------:R-:W2:Y:S01]  /*3a80*/  LDL.LU R100, [R1+0x3c] ;  /* 0x00003c0001647983 */ /* 0x000ea20000300800 */
[----:B0-----:R-:W-:-:S05]  /*3a90*/  IMAD.WIDE R20, R95, 0x2, R18 ;  /* 0x000000025f147825 */ /* 0x001fca00078e0212 */
[----:B------:R0:W2:Y:S01]  /*3aa0*/  @!P0 LDG.E.U16 R88, [R20.64] ;  /* 0x0000000614588981 */ /* 0x0000a2000c1e1500 */
[----:B------:R-:W-:Y:S01]  /*3ab0*/  PRMT R90, RZ, 0x7610, R90 ;  /* 0x00007610ff5a7816 */ /* 0x000fe2000000005a */
[----:B0-----:R-:W-:-:S05]  /*3ac0*/  IMAD.WIDE R20, R95, 0x2, R106 ;  /* 0x000000025f147825 */ /* 0x001fca00078e026a */
[----:B------:R0:W2:Y:S01]  /*3ad0*/  @!P0 LDG.E.U16 R89, [R20.64] ;  /* 0x0000000614598981 */ /* 0x0000a2000c1e1500 */
[----:B------:R-:W-:Y:S01]  /*3ae0*/  PRMT R91, RZ, 0x7610, R91 ;  /* 0x00007610ff5b7816 */ /* 0x000fe2000000005b */
[----:B0-----:R-:W-:-:S05]  /*3af0*/  IMAD.WIDE R20, R95, 0x2, R108 ;  /* 0x000000025f147825 */ /* 0x001fca00078e026c */
[----:B------:R0:W2:Y:S01]  /*3b00*/  @!P0 LDG.E.U16 R90, [R20.64] ;  /* 0x00000006145a8981 */ /* 0x0000a2000c1e1500 */
[----:B------:R-:W-:Y:S01]  /*3b10*/  PRMT R92, RZ, 0x7610, R92 ;  /* 0x00007610ff5c7816 */ /* 0x000fe2000000005c */
[----:B0-----:R-:W-:Y:S02]  /*3b20*/  IMAD.MOV.U32 R20, RZ, RZ, R23 ;  /* 0x000000ffff147224 */ /* 0x001fe400078e0017 */
[----:B------:R-:W-:-:S04]  /*3b30*/  IMAD.MOV.U32 R21, RZ, RZ, R22 ;  /* 0x000000ffff157224 */ /* 0x000fc800078e0016 */
[----:B------:R-:W-:-:S05]  /*3b40*/  IMAD.WIDE R22, R95, 0x2, R20 ;  /* 0x000000025f167825 */ /* 0x000fca00078e0214 */
[----:B------:R3:W2:Y:S02]  /*3b50*/  @!P0 LDG.E.U16 R91, [R22.64] ;  /* 0x00000006165b8981 */ /* 0x0006a4000c1e1500 */
[----:B---3--:R-:W-:-:S05]  /*3b60*/  IMAD.WIDE R22, R95, 0x2, R102 ;  /* 0x000000025f167825 */ /* 0x008fca00078e0266 */
[----:B------:R4:W3:Y:S01]  /*3b70*/  @!P0 LDG.E.U16 R92, [R22.64] ;  /* 0x00000006165c8981 */ /* 0x0008e2000c1e1500 */
[----:B------:R-:W-:Y:S02]  /*3b80*/  PRMT R93, RZ, 0x7610, R93 ;  /* 0x00007610ff5d7816 */ /* 0x000fe4000000005d */
[----:B------:R-:W-:Y:S01]  /*3b90*/  PRMT R94, RZ, 0x7610, R94 ;  /* 0x00007610ff5e7816 */ /* 0x000fe2000000005e */
[----:B------:R0:W-:Y:S02]  /*3ba0*/  STS.U16 [R0+0x8000], R85 ;  /* 0x0080005500007388 */ /* 0x0001e40000000400 */
[----:B0-----:R-:W-:Y:S02]  /*3bb0*/  PRMT R85, RZ, 0x7610, R85 ;  /* 0x00007610ff557816 */ /* 0x001fe40000000055 */
[----:B------:R0:W-:Y:S04]  /*3bc0*/  STS.U16 [R0+0x8400], R25 ;  /* 0x0084001900007388 */ /* 0x0001e80000000400 */
[----:B-----5:R1:W-:Y:S04]  /*3bd0*/  STS.U16 [R0+0x8800], R24 ;  /* 0x0088001800007388 */ /* 0x0203e80000000400 */
[----:B------:R-:W-:Y:S01]  /*3be0*/  STS.U16 [R0+0x8c00], R84 ;  /* 0x008c005400007388 */ /* 0x000fe20000000400 */
[----:B0-----:R-:W-:-:S03]  /*3bf0*/  IMAD.MOV.U32 R25, RZ, RZ, R55 ;  /* 0x000000ffff197224 */ /* 0x001fc600078e0037 */
[----:B------:R0:W-:Y:S01]  /*3c00*/  STS.U16 [R0], R75 ;  /* 0x0000004b00007388 */ /* 0x0001e20000000400 */
[----:B-1----:R-:W-:Y:S02]  /*3c10*/  IMAD.MOV.U32 R24, RZ, RZ, R54 ;  /* 0x000000ffff187224 */ /* 0x002fe400078e0036 */
[----:B----4-:R-:W-:-:S05]  /*3c20*/  IMAD.WIDE R22, R95, 0x2, R104 ;  /* 0x000000025f167825 */ /* 0x010fca00078e0268 */
[----:B------:R1:W4:Y:S02]  /*3c30*/  @!P0 LDG.E.U16 R93, [R22.64] ;  /* 0x00000006165d8981 */ /* 0x000324000c1e1500 */
[----:B-1----:R-:W-:Y:S02]  /*3c40*/  IMAD.MOV.U32 R23, RZ, RZ, R97 ;  /* 0x000000ffff177224 */ /* 0x002fe400078e0061 */
[----:B--2---:R-:W-:-:S04]  /*3c50*/  IMAD.MOV.U32 R22, RZ, RZ, R96 ;  /* 0x000000ffff167224 */ /* 0x004fc800078e0060 */
[----:B------:R-:W-:-:S05]  /*3c60*/  IMAD.WIDE R96, R95, 0x2, R22 ;  /* 0x000000025f607825 */ /* 0x000fca00078e0216 */
[----:B------:R1:W2:Y:S02]  /*3c70*/  @!P0 LDG.E.U16 R94, [R96.64] ;  /* 0x00000006605e8981 */ /* 0x0002a4000c1e1500 */
[----:B-1----:R-:W-:-:S05]  /*3c80*/  IMAD.WIDE R96, R95, 0x2, R100 ;  /* 0x000000025f607825 */ /* 0x002fca00078e0264 */
[----:B------:R1:W5:Y:S02]  /*3c90*/  @!P0 LDG.E.U16 R85, [R96.64] ;  /* 0x0000000660558981 */ /* 0x000364000c1e1500 */
[----:B-1----:R-:W-:Y:S02]  /*3ca0*/  IMAD.MOV.U32 R96, RZ, RZ, R52 ;  /* 0x000000ffff607224 */ /* 0x002fe400078e0034 */
[----:B------:R-:W-:Y:S02]  /*3cb0*/  IMAD.MOV.U32 R97, RZ, RZ, R53 ;  /* 0x000000ffff617224 */ /* 0x000fe400078e0035 */
[----:B------:R-:W5:Y:S04]  /*3cc0*/  LDL.LU.64 R52, [R1+0x100] ;  /* 0x0001000001347983 */ /* 0x000f680000300a00 */
[----:B------:R-:W5:Y:S04]  /*3cd0*/  LDL R95, [R1+0x4] ;  /* 0x00000400015f7983 */ /* 0x000f680000100800 */
[----:B------:R-:W5:Y:S04]  /*3ce0*/  LDL.LU.64 R54, [R1+0xf8] ;  /* 0x0000f80001367983 */ /* 0x000f680000300a00 */
[----:B0-----:R-:W5:Y:S04]  /*3cf0*/  LDL R75, [R1] ;  /* 0x00000000014b7983 */ /* 0x001f680000100800 */
[----:B------:R-:W5:Y:S04]  /*3d00*/  LDL R84, [R1+0xc] ;  /* 0x00000c0001547983 */ /* 0x000f680000100800 */
[----:B---3--:R0:W-:Y:S04]  /*3d10*/  STS.U16 [R0+0x7000], R92 ;  /* 0x0070005c00007388 */ /* 0x0081e80000000400 */
[----:B0-----:R-:W3:Y:S04]  /*3d20*/  LDL R92, [R1+0x8] ;  /* 0x00000800015c7983 */ /* 0x001ee80000100800 */
[----:B------:R-:W-:Y:S04]  /*3d30*/  STS.U16 [R0+0x9000], R83 ;  /* 0x0090005300007388 */ /* 0x000fe80000000400 */
        /* <DEDUP_REMOVED lines=24> */
[----:B------:R0:W-:Y:S04]  /*3ec0*/  STS.U16 [R0+0x5800], R86 ;  /* 0x0058005600007388 */ /* 0x0001e80000000400 */
[----:B------:R1:W-:Y:S04]  /*3ed0*/  STS.U16 [R0+0x5c00], R87 ;  /* 0x005c005700007388 */ /* 0x0003e80000000400 */
[----:B------:R-:W-:Y:S04]  /*3ee0*/  STS.U16 [R0+0x6000], R88 ;  /* 0x0060005800007388 */ /* 0x000fe80000000400 */
[----:B------:R-:W-:Y:S04]  /*3ef0*/  STS.U16 [R0+0x6400], R89 ;  /* 0x0064005900007388 */ /* 0x000fe80000000400 */
[----:B------:R-:W-:Y:S04]  /*3f00*/  STS.U16 [R0+0x6800], R90 ;  /* 0x0068005a00007388 */ /* 0x000fe80000000400 */
[----:B------:R-:W-:Y:S04]  /*3f10*/  STS.U16 [R0+0x6c00], R91 ;  /* 0x006c005b00007388 */ /* 0x000fe80000000400 */
[----:B----4-:R-:W-:Y:S01]  /*3f20*/  STS.U16 [R0+0x7400], R93 ;  /* 0x0074005d00007388 */ /* 0x010fe20000000400 */
[----:B0-----:R-:W-:-:S02]  /*3f30*/  IMAD.MOV.U32 R86, RZ, RZ, R24 ;  /* 0x000000ffff567224 */ /* 0x001fc400078e0018 */
[----:B-1----:R-:W-:Y:S01]  /*3f40*/  IMAD.MOV.U32 R87, RZ, RZ, R25 ;  /* 0x000000ffff577224 */ /* 0x002fe200078e0019 */
[----:B--2---:R-:W-:Y:S04]  /*3f50*/  STS.U16 [R0+0x7800], R94 ;  /* 0x0078005e00007388 */ /* 0x004fe80000000400 */
[----:B-----5:R-:W-:Y:S04]  /*3f60*/  STS.U16 [R0+0x7c00], R85 ;  /* 0x007c005500007388 */ /* 0x020fe80000000400 */
[----:B------:R-:W-:Y:S06]  /*3f70*/  BAR.SYNC.DEFER_BLOCKING 0x0 ;  /* 0x0000000000007b1d */ /* 0x000fec0000010000 */
[----:B------:R-:W-:Y:S04]  /*3f80*/  LDSM.16.MT88.4 R80, [R95+0x8000] ;  /* 0x008000005f50783b */ /* 0x000fe80000004200 */
[----:B------:R-:W0:Y:S04]  /*3f90*/  LDSM.16.M88.4 R36, [R75+0x6000] ;  /* 0x006000004b24783b */ /* 0x000e280000000200 */
[----:B------:R-:W1:Y:S04]  /*3fa0*/  LDSM.16.MT88.4 R56, [R84+0x8000] ;  /* 0x008000005438783b */ /* 0x000e680000004200 */
[----:B------:R-:W2:Y:S04]  /*3fb0*/  LDSM.16.M88.4 R24, [R75] ;  /* 0x000000004b18783b */ /* 0x000ea80000000200 */
[----:B------:R-:W4:Y:S04]  /*3fc0*/  LDSM.16.M88.4 R28, [R75+0x2000] ;  /* 0x002000004b1c783b */ /* 0x000f280000000200 */
[----:B------:R-:W5:Y:S04]  /*3fd0*/  LDSM.16.M88.4 R32, [R75+0x4000] ;  /* 0x004000004b20783b */ /* 0x000f680000000200 */
[----:B------:R-:W4:Y:S04]  /*3fe0*/  LDSM.16.MT88.4 R72, [R95+0x8800] ;  /* 0x008800005f48783b */ /* 0x000f280000004200 */
[----:B---3--:R-:W-:Y:S01]  /*3ff0*/  LDSM.16.M88.4 R88, [R92+0x4000] ;  /* 0x004000005c58783b */ /* 0x008fe20000000200 */
[-C--:B0-----:R-:W-:Y:S08]  /*4000*/  HMMA.16816.F32 R76, R80, R36.reuse, R76 ;  /* 0x00000024504c723c */ /* 0x081ff0000000184c */
[----:B-1----:R-:W-:Y:S07]  /*4010*/  HMMA.16816.F32 R52, R56, R36, R52 ;  /* 0x000000243834723c */ /* 0x002fee0000001834 */
[----:B------:R-:W-:Y:S01]  /*4020*/  IMAD.MOV.U32 R36, RZ, RZ, R84 ;  /* 0x000000ffff247224 */ /* 0x000fe200078e0054 */
[C---:B--2---:R-:W-:Y:S08]  /*4030*/  HMMA.16816.F32 R60, R80.reuse, R24, R60 ;  /* 0x00000018503c723c */ /* 0x044ff0000000183c */
[C---:B----4-:R-:W-:Y:S08]  /*4040*/  HMMA.16816.F32 R64, R80.reuse, R28, R64 ;  /* 0x0000001c5040723c */ /* 0x050ff00000001840 */
[----:B-----5:R-:W-:Y:S08]  /*4050*/  HMMA.16816.F32 R68, R80, R32, R68 ;  /* 0x000000205044723c */ /* 0x020ff00000001844 */
[C---:B------:R-:W-:Y:S08]  /*4060*/  HMMA.16816.F32 R40, R56.reuse, R24, R40 ;  /* 0x000000183828723c */ /* 0x040ff00000001828 */
[C---:B------:R-:W-:Y:S08]  /*4070*/  HMMA.16816.F32 R44, R56.reuse, R28, R44 ;  /* 0x0000001c382c723c */ /* 0x040ff0000000182c */
[----:B------:R-:W-:Y:S01]  /*4080*/  HMMA.16816.F32 R48, R56, R32, R48 ;  /* 0x000000203830723c */ /* 0x000fe20000001830 */
[----:B------:R-:W0:Y:S01]  /*4090*/  LDSM.16.MT88.4 R56, [R36+0x8800] ;  /* 0x008800002438783b */ /* 0x000e220000004200 */
[----:B------:R-:W-:-:S02]  /*40a0*/  IMAD.MOV.U32 R37, RZ, RZ, R95 ;  /* 0x000000ffff257224 */ /* 0x000fc400078e005f */
[----:B------:R-:W-:Y:S01]  /*40b0*/  IMAD.MOV.U32 R28, RZ, RZ, R86 ;  /* 0x000000ffff1c7224 */ /* 0x000fe200078e0056 */
[----:B------:R-:W-:Y:S01]  /*40c0*/  LDSM.16.M88.4 R80, [R92] ;  /* 0x000000005c50783b */ /* 0x000fe20000000200 */
[----:B------:R-:W-:Y:S02]  /*40d0*/  IMAD.MOV.U32 R29, RZ, RZ, R87 ;  /* 0x000000ffff1d7224 */ /* 0x000fe400078e0057 */
[C---:B------:R-:W-:Y:S01]  /*40e0*/  HMMA.16816.F32 R60, R72.reuse, R26, R60 ;  /* 0x0000001a483c723c */ /* 0x040fe2000000183c */
[----:B------:R-:W-:Y:S04]  /*40f0*/  LDSM.16.M88.4 R84, [R92+0x2000] ;  /* 0x002000005c54783b */ /* 0x000fe80000000200 */
[----:B------:R-:W-:Y:S03]  /*4100*/  LDSM.16.M88.4 R92, [R92+0x6000] ;  /* 0x006000005c5c783b */ /* 0x000fe60000000200 */
[C---:B------:R-:W-:Y:S08]  /*4110*/  HMMA.16816.F32 R64, R72.reuse, R30, R64 ;  /* 0x0000001e4840723c */ /* 0x040ff00000001840 */
[C---:B------:R-:W-:Y:S08]  /*4120*/  HMMA.16816.F32 R68, R72.reuse, R34, R68 ;  /* 0x000000224844723c */ /* 0x040ff00000001844 */
[----:B------:R-:W-:Y:S01]  /*4130*/  HMMA.16816.F32 R72, R72, R38, R76 ;  /* 0x000000264848723c */ /* 0x000fe2000000184c */
[----:B------:R1:W2:Y:S01]  /*4140*/  LDSM.16.MT88.4 R76, [R37+0x9000] ;  /* 0x00900000254c783b */ /* 0x0002a20000004200 */
[----:B------:R-:W-:-:S02]  /*4150*/  IMAD.MOV.U32 R32, RZ, RZ, R96 ;  /* 0x000000ffff207224 */ /* 0x000fc400078e0060 */
[----:B------:R-:W-:Y:S02]  /*4160*/  IMAD.MOV.U32 R33, RZ, RZ, R97 ;  /* 0x000000ffff217224 */ /* 0x000fe400078e0061 */
[----:B------:R-:W-:Y:S02]  /*4170*/  IMAD.MOV.U32 R24, RZ, RZ, R98 ;  /* 0x000000ffff187224 */ /* 0x000fe400078e0062 */
[----:B------:R-:W-:Y:S02]  /*4180*/  IMAD.MOV.U32 R25, RZ, RZ, R99 ;  /* 0x000000ffff197224 */ /* 0x000fe400078e0063 */
[----:B------:R-:W3:Y:S01]  /*4190*/  LDSM.16.MT88.4 R96, [R36+0x9000] ;  /* 0x009000002460783b */ /* 0x000ee20000004200 */
[----:B0-----:R-:W-:Y:S07]  /*41a0*/  HMMA.16816.F32 R40, R56, R26, R40 ;  /* 0x0000001a3828723c */ /* 0x001fee0000001828 */
[----:B------:R-:W-:-:S02]  /*41b0*/  IMAD.MOV.U32 R27, RZ, RZ, R37 ;  /* 0x000000ffff1b7224 */ /* 0x000fc400078e0025 */
[----:B-1----:R-:W-:Y:S01]  /*41c0*/  IMAD.MOV.U32 R37, RZ, RZ, c[0x0][0x18c] ;  /* 0x00006300ff257624 */ /* 0x002fe200078e00ff */
[----:B------:R-:W-:Y:S03]  /*41d0*/  HMMA.16816.F32 R44, R56, R30, R44 ;  /* 0x0000001e382c723c */ /* 0x000fe6000000182c */
[----:B------:R-:W-:-:S05]  /*41e0*/  IMAD.SHL.U32 R37, R37, 0x40, RZ ;  /* 0x0000004025257824 */ /* 0x000fca00078e00ff */
[----:B------:R-:W-:Y:S01]  /*41f0*/  HMMA.16816.F32 R48, R56, R34, R48 ;  /* 0x000000223830723c */ /* 0x000fe20000001830 */
[----:B------:R-:W-:-:S07]  /*4200*/  IMAD.WIDE R100, R37, 0x2, R100 ;  /* 0x0000000225647825 */ /* 0x000fce00078e0264 */
[----:B------:R-:W-:Y:S01]  /*4210*/  HMMA.16816.F32 R52, R56, R38, R52 ;  /* 0x000000263834723c */ /* 0x000fe20000001834 */
[C---:B------:R-:W-:Y:S01]  /*4220*/  IMAD.WIDE R22, R37.reuse, 0x2, R22 ;  /* 0x0000000225167825 */ /* 0x040fe200078e0216 */
[----:B------:R-:W-:Y:S03]  /*4230*/  STL [R1+0x3c], R100 ;  /* 0x00003c6401007387 */ /* 0x000fe60000100800 */
[C---:B------:R-:W-:Y:S01]  /*4240*/  IMAD.WIDE R104, R37.reuse, 0x2, R104 ;  /* 0x0000000225687825 */ /* 0x040fe200078e0268 */
[----:B------:R-:W-:Y:S03]  /*4250*/  STL [R1+0x38], R101 ;  /* 0x0000386501007387 */ /* 0x000fe60000100800 */
[C---:B------:R-:W-:Y:S01]  /*4260*/  IMAD.WIDE R18, R37.reuse, 0x2, R18 ;  /* 0x0000000225127825 */ /* 0x040fe200078e0212 */
[----:B------:R-:W-:Y:S01]  /*4270*/  STL [R1+0x34], R22 ;  /* 0x0000341601007387 */ /* 0x000fe20000100800 */
[----:B--2---:R-:W-:Y:S03]  /*4280*/  HMMA.16816.F32 R60, R76, R80, R60 ;  /* 0x000000504c3c723c */ /* 0x004fe6000000183c */
[----:B------:R-:W-:Y:S01]  /*4290*/  STL [R1+0x30], R23 ;  /* 0x0000301701007387 */ /* 0x000fe20000100800 */
[----:B------:R-:W-:-:S03]  /*42a0*/  IMAD.WIDE R102, R37, 0x2, R102 ;  /* 0x0000000225667825 */ /* 0x000fc600078e0266 */
[----:B------:R0:W-:Y:S01]  /*42b0*/  STL [R1+0x2c], R104 ;  /* 0x00002c6801007387 */ /* 0x0001e20000100800 */
[----:B------:R-:W-:Y:S03]  /*42c0*/  HMMA.16816.F32 R64, R76, R84, R64 ;  /* 0x000000544c40723c */ /* 0x000fe60000001840 */
[----:B------:R1:W-:Y:S01]  /*42d0*/  STL [R1+0x28], R105 ;  /* 0x0000286901007387 */ /* 0x0003e20000100800 */
[----:B------:R-:W-:-:S04]  /*42e0*/  IMAD.WIDE R20, R37, 0x2, R20 ;  /* 0x0000000225147825 */ /* 0x000fc800078e0214 */
[----:B------:R-:W-:Y:S01]  /*42f0*/  HMMA.16816.F32 R68, R76, R88, R68 ;  /* 0x000000584c44723c */ /* 0x000fe20000001844 */
[----:B0-----:R-:W-:Y:S02]  /*4300*/  IMAD.MOV.U32 R104, RZ, RZ, R19 ;  /* 0x000000ffff687224 */ /* 0x001fe400078e0013 */
[----:B-1----:R-:W-:Y:S02]  /*4310*/  IMAD.MOV.U32 R105, RZ, RZ, R18 ;  /* 0x000000ffff697224 */ /* 0x002fe400078e0012 */
[----:B------:R-:W-:-:S03]  /*4320*/  IMAD.WIDE R18, R37, 0x2, R16 ;  /* 0x0000000225127825 */ /* 0x000fc600078e0210 */
[----:B------:R-:W-:Y:S01]  /*4330*/  HMMA.16816.F32 R72, R76, R92, R72 ;  /* 0x0000005c4c48723c */ /* 0x000fe20000001848 */
[----:B------:R0:W1:Y:S01]  /*4340*/  LDSM.16.MT88.4 R76, [R27+0x9800] ;  /* 0x009800001b4c783b */ /* 0x0000620000004200 */
[----:B------:R-:W-:-:S03]  /*4350*/  IMAD.WIDE R108, R37, 0x2, R108 ;  /* 0x00000002256c7825 */ /* 0x000fc600078e026c */
[----:B------:R-:W-:Y:S01]  /*4360*/  STL [R1+0x24], R102 ;  /* 0x0000246601007387 */ /* 0x000fe20000100800 */
[----:B0-----:R-:W-:-:S03]  /*4370*/  IMAD.WIDE R26, R37, 0x2, R24 ;  /* 0x00000002251a7825 */ /* 0x001fc600078e0218 */
[----:B------:R0:W-:Y:S01]  /*4380*/  STL [R1+0x20], R103 ;  /* 0x0000206701007387 */ /* 0x0001e20000100800 */
[----:B------:R-:W-:-:S03]  /*4390*/  IMAD.WIDE R24, R37, 0x2, R124 ;  /* 0x0000000225187825 */ /* 0x000fc600078e027c */
[----:B------:R-:W-:Y:S01]  /*43a0*/  STL [R1+0x1c], R20 ;  /* 0x00001c1401007387 */ /* 0x000fe20000100800 */
[----:B------:R-:W-:Y:S02]  /*43b0*/  IMAD.MOV.U32 R101, RZ, RZ, R18 ;  /* 0x000000ffff657224 */ /* 0x000fe400078e0012 */
[----:B------:R-:W-:Y:S02]  /*43c0*/  IMAD.MOV.U32 R100, RZ, RZ, R19 ;  /* 0x000000ffff647224 */ /* 0x000fe400078e0013 */
[----:B0-----:R-:W-:Y:S02]  /*43d0*/  IMAD.MOV.U32 R103, RZ, RZ, R26 ;  /* 0x000000ffff677224 */ /* 0x001fe400078e001a */
[----:B------:R-:W-:Y:S02]  /*43e0*/  IMAD.MOV.U32 R102, RZ, RZ, R27 ;  /* 0x000000ffff667224 */ /* 0x000fe400078e001b */
[----:B------:R-:W-:Y:S01]  /*43f0*/  IMAD.WIDE R18, R37, 0x2, R4 ;  /* 0x0000000225127825 */ /* 0x000fe200078e0204 */
[----:B------:R-:W-:Y:S01]  /*4400*/  STL [R1+0x18], R21 ;  /* 0x0000181501007387 */ /* 0x000fe20000100800 */
[----:B---3--:R-:W-:Y:S02]  /*4410*/  HMMA.16816.F32 R40, R96, R80, R40 ;  /* 0x000000506028723c */ /* 0x008fe40000001828 */
[----:B------:R-:W-:-:S02]  /*4420*/  IMAD.MOV.U32 R125, RZ, RZ, R24 ;  /* 0x000000ffff7d7224 */ /* 0x000fc400078e0018 */
[----:B------:R-:W-:Y:S02]  /*4430*/  IMAD.MOV.U32 R124, RZ, RZ, R25 ;  /* 0x000000ffff7c7224 */ /* 0x000fe400078e0019 */
[C---:B------:R-:W-:Y:S01]  /*4440*/  IMAD.WIDE R26, R37.reuse, 0x2, R32 ;  /* 0x00000002251a7825 */ /* 0x040fe200078e0220 */
[----:B------:R0:W-:Y:S01]  /*4450*/  STL [R1+0x14], R108 ;  /* 0x0000146c01007387 */ /* 0x0001e20000100800 */
[C---:B------:R-:W-:Y:S02]  /*4460*/  HMMA.16816.F32 R44, R96.reuse, R84, R44 ;  /* 0x00000054602c723c */ /* 0x040fe4000000182c */
[C---:B------:R-:W-:Y:S01]  /*4470*/  IMAD.WIDE R24, R37.reuse, 0x2, R28 ;  /* 0x0000000225187825 */ /* 0x040fe200078e021c */
[----:B------:R-:W2:Y:S04]  /*4480*/  LDL.LU.64 R16, [R1+0xf0] ;  /* 0x0000f00001107983 */ /* 0x000ea80000300a00 */
[----:B------:R-:W3:Y:S01]  /*4490*/  LDL.LU.64 R4, [R1+0xe8] ;  /* 0x0000e80001047983 */ /* 0x000ee20000300a00 */
[----:B------:R-:W-:Y:S01]  /*44a0*/  HMMA.16816.F32 R48, R96, R88, R48 ;  /* 0x000000586030723c */ /* 0x000fe20000001830 */
[----:B------:R-:W-:-:S02]  /*44b0*/  IMAD.WIDE R30, R37, 0x2, R2 ;  /* 0x00000002251e7825 */ /* 0x000fc400078e0202 */
[----:B------:R-:W4:Y:S05]  /*44c0*/  LDSM.16.MT88.4 R20, [R36+0x9800] ;  /* 0x009800002414783b */ /* 0x000f2a0000004200 */
[----:B------:R-:W-:Y:S07]  /*44d0*/  HMMA.16816.F32 R52, R96, R92, R52 ;  /* 0x0000005c6034723c */ /* 0x000fee0000001834 */
[----:B------:R-:W-:-:S02]  /*44e0*/  IMAD.MOV.U32 R99, RZ, RZ, R18 ;  /* 0x000000ffff637224 */ /* 0x000fc400078e0012 */
[----:B------:R-:W-:Y:S02]  /*44f0*/  IMAD.MOV.U32 R98, RZ, RZ, R19 ;  /* 0x000000ffff627224 */ /* 0x000fe400078e0013 */
[----:B------:R-:W-:Y:S02]  /*4500*/  IMAD.WIDE R18, R37, 0x2, R6 ;  /* 0x0000000225127825 */ /* 0x000fe400078e0206 */
[----:B------:R-:W5:Y:S02]  /*4510*/  LDL.LU.64 R6, [R1+0xe0] ;  /* 0x0000e00001067983 */ /* 0x000f640000300a00 */
[----:B------:R-:W-:Y:S02]  /*4520*/  IMAD.MOV.U32 R97, RZ, RZ, R26 ;  /* 0x000000ffff617224 */ /* 0x000fe400078e001a */
[----:B------:R-:W-:Y:S02]  /*4530*/  IMAD.MOV.U32 R96, RZ, RZ, R27 ;  /* 0x000000ffff607224 */ /* 0x000fe400078e001b */
[----:B------:R-:W-:-:S02]  /*4540*/  IMAD.MOV.U32 R93, RZ, RZ, R24 ;  /* 0x000000ffff5d7224 */ /* 0x000fc400078e0018 */
[----:B------:R-:W-:Y:S02]  /*4550*/  IMAD.MOV.U32 R92, RZ, RZ, R25 ;  /* 0x000000ffff5c7224 */ /* 0x000fe400078e0019 */
[C---:B------:R-:W-:Y:S02]  /*4560*/  IMAD.WIDE R26, R37.reuse, 0x2, R8 ;  /* 0x00000002251a7825 */ /* 0x040fe400078e0208 */
[----:B------:R-:W5:Y:S02]  /*4570*/  LDL.LU.64 R8, [R1+0xd8] ;  /* 0x0000d80001087983 */ /* 0x000f640000300a00 */
[----:B------:R-:W-:Y:S02]  /*4580*/  IMAD.WIDE R24, R37, 0x2, R10 ;  /* 0x0000000225187825 */ /* 0x000fe400078e020a */
[----:B------:R-:W5:Y:S04]  /*4590*/  LDL.LU.64 R10, [R1+0xd0] ;  /* 0x0000d000010a7983 */ /* 0x000f680000300a00 */
[----:B------:R-:W5:Y:S04]  /*45a0*/  LDL.LU.64 R2, [R1+0xc8] ;  /* 0x0000c80001027983 */ /* 0x000f680000300a00 */
[----:B------:R-:W5:Y:S01]  /*45b0*/  LDL.LU R34, [R1+0x10] ;  /* 0x0000100001227983 */ /* 0x000f620000300800 */
[----:B------:R-:W-:-:S02]  /*45c0*/  IMAD.MOV.U32 R89, RZ, RZ, R18 ;  /* 0x000000ffff597224 */ /* 0x000fc400078e0012 */
[----:B------:R-:W-:Y:S02]  /*45d0*/  IMAD.MOV.U32 R88, RZ, RZ, R19 ;  /* 0x000000ffff587224 */ /* 0x000fe400078e0013 */
[----:B------:R-:W-:Y:S02]  /*45e0*/  IMAD.MOV.U32 R19, RZ, RZ, R26 ;  /* 0x000000ffff137224 */ /* 0x000fe400078e001a */
[----:B------:R-:W-:Y:S02]  /*45f0*/  IMAD.MOV.U32 R18, RZ, RZ, R27 ;  /* 0x000000ffff127224 */ /* 0x000fe400078e001b */
[----:B------:R-:W-:Y:S02]  /*4600*/  IMAD.MOV.U32 R27, RZ, RZ, R30 ;  /* 0x000000ffff1b7224 */ /* 0x000fe400078e001e */
[----:B------:R-:W-:Y:S02]  /*4610*/  IMAD.MOV.U32 R26, RZ, RZ, R31 ;  /* 0x000000ffff1a7224 */ /* 0x000fe400078e001f */
[----:B------:R-:W-:-:S04]  /*4620*/  IMAD.WIDE R30, R37, 0x2, R118 ;  /* 0x00000002251e7825 */ /* 0x000fc800078e0276 */
[----:B------:R-:W-:Y:S02]  /*4630*/  IMAD.MOV.U32 R28, RZ, RZ, R24 ;  /* 0x000000ffff1c7224 */ /* 0x000fe400078e0018 */
[----:B------:R-:W-:Y:S02]  /*4640*/  IMAD.MOV.U32 R29, RZ, RZ, R25 ;  /* 0x000000ffff1d7224 */ /* 0x000fe400078e0019 */
[----:B------:R-:W-:-:S04]  /*4650*/  IMAD.WIDE R24, R37, 0x2, R120 ;  /* 0x0000000225187825 */ /* 0x000fc800078e0278 */
[----:B------:R-:W-:Y:S02]  /*4660*/  IMAD.MOV.U32 R35, RZ, RZ, c[0x0][0x188] ;  /* 0x00006200ff237624 */ /* 0x000fe400078e00ff */
[----:B------:R-:W-:Y:S02]  /*4670*/  IMAD.MOV.U32 R119, RZ, RZ, R30 ;  /* 0x000000ffff777224 */ /* 0x000fe400078e001e */
[----:B------:R-:W-:Y:S02]  /*4680*/  IMAD.MOV.U32 R118, RZ, RZ, R31 ;  /* 0x000000ffff767224 */ /* 0x000fe400078e001f */
[C---:B------:R-:W-:Y:S01]  /*4690*/  IMAD.WIDE R30, R37.reuse, 0x2, R112 ;  /* 0x00000002251e7825 */ /* 0x040fe200078e0270 */
[----:B-1----:R-:W-:Y:S01]  /*46a0*/  HMMA.16816.F32 R60, R76, R82, R60 ;  /* 0x000000524c3c723c */ /* 0x002fe2000000183c */
[----:B------:R-:W-:Y:S02]  /*46b0*/  UIADD3 UR4, UR4, -0x40, URZ ;  /* 0xffffffc004047890 */ /* 0x000fe4000fffe03f */
[----:B------:R-:W-:-:S04]  /*46c0*/  IMAD.WIDE R106, R37, 0x2, R106 ;  /* 0x00000002256a7825 */ /* 0x000fc800078e026a */
[----:B------:R-:W-:Y:S01]  /*46d0*/  IMAD.MOV.U32 R121, RZ, RZ, R24 ;  /* 0x000000ffff797224 */ /* 0x000fe200078e0018 */
[----:B------:R-:W-:Y:S01]  /*46e0*/  HMMA.16816.F32 R64, R76, R86, R64 ;  /* 0x000000564c40723c */ /* 0x000fe20000001840 */
[----:B------:R-:W-:Y:S02]  /*46f0*/  IMAD.MOV.U32 R120, RZ, RZ, R25 ;  /* 0x000000ffff787224 */ /* 0x000fe400078e0019 */
[----:B------:R-:W-:-:S04]  /*4700*/  IMAD.WIDE R14, R37, 0x2, R14 ;  /* 0x00000002250e7825 */ /* 0x000fc800078e020e */
[----:B------:R-:W-:Y:S01]  /*4710*/  IMAD.SHL.U32 R35, R35, 0x40, RZ ;  /* 0x0000004023237824 */ /* 0x000fe200078e00ff */
[----:B------:R-:W-:Y:S01]  /*4720*/  HMMA.16816.F32 R68, R76, R90, R68 ;  /* 0x0000005a4c44723c */ /* 0x000fe20000001844 */
[----:B------:R-:W-:-:S04]  /*4730*/  IMAD.WIDE R24, R37, 0x2, R116 ;  /* 0x0000000225187825 */ /* 0x000fc800078e0274 */
[----:B------:R-:W-:-:S03]  /*4740*/  IMAD.WIDE R12, R37, 0x2, R12 ;  /* 0x00000002250c7825 */ /* 0x000fc600078e020c */
[----:B------:R-:W-:Y:S01]  /*4750*/  HMMA.16816.F32 R76, R76, R94, R72 ;  /* 0x0000005e4c4c723c */ /* 0x000fe20000001848 */
[----:B------:R-:W-:Y:S02]  /*4760*/  IMAD.MOV.U32 R112, RZ, RZ, R31 ;  /* 0x000000ffff707224 */ /* 0x000fe400078e001f */
[----:B0-----:R-:W-:Y:S02]  /*4770*/  IMAD.MOV.U32 R108, RZ, RZ, R106 ;  /* 0x000000ffff6c7224 */ /* 0x001fe400078e006a */
[----:B------:R-:W-:-:S03]  /*4780*/  IMAD.MOV.U32 R113, RZ, RZ, R30 ;  /* 0x000000ffff717224 */ /* 0x000fc600078e001e */
[----:B----4-:R-:W-:Y:S01]  /*4790*/  HMMA.16816.F32 R40, R20, R82, R40 ;  /* 0x000000521428723c */ /* 0x010fe20000001828 */
[----:B------:R-:W-:Y:S02]  /*47a0*/  IMAD.MOV.U32 R31, RZ, RZ, R14 ;  /* 0x000000ffff1f7224 */ /* 0x000fe400078e000e */
[----:B------:R-:W-:Y:S02]  /*47b0*/  IMAD.MOV.U32 R33, RZ, RZ, R15 ;  /* 0x000000ffff217224 */ /* 0x000fe400078e000f */
[----:B------:R-:W-:-:S03]  /*47c0*/  IMAD.MOV.U32 R106, RZ, RZ, R107 ;  /* 0x000000ffff6a7224 */ /* 0x000fc600078e006b */
[----:B------:R-:W-:Y:S01]  /*47d0*/  HMMA.16816.F32 R44, R20, R86, R44 ;  /* 0x00000056142c723c */ /* 0x000fe2000000182c */
[----:B------:R-:W-:-:S04]  /*47e0*/  IMAD.WIDE R122, R37, 0x2, R122 ;  /* 0x00000002257a7825 */ /* 0x000fc800078e027a */
[----:B------:R-:W-:-:S03]  /*47f0*/  IMAD.WIDE R114, R37, 0x2, R114 ;  /* 0x0000000225727825 */ /* 0x000fc600078e0272 */
[----:B------:R-:W-:Y:S01]  /*4800*/  HMMA.16816.F32 R48, R20, R90, R48 ;  /* 0x0000005a1430723c */ /* 0x000fe20000001830 */
[----:B------:R-:W-:Y:S02]  /*4810*/  IMAD.MOV.U32 R117, RZ, RZ, R24 ;  /* 0x000000ffff757224 */ /* 0x000fe400078e0018 */
[----:B------:R-:W-:Y:S02]  /*4820*/  IMAD.MOV.U32 R116, RZ, RZ, R25 ;  /* 0x000000ffff747224 */ /* 0x000fe400078e0019 */
[----:B------:R-:W-:-:S03]  /*4830*/  IMAD.WIDE R110, R37, 0x2, R110 ;  /* 0x00000002256e7825 */ /* 0x000fc600078e026e */
[----:B------:R-:W-:Y:S01]  /*4840*/  HMMA.16816.F32 R52, R20, R94, R52 ;  /* 0x0000005e1434723c */ /* 0x000fe20000001834 */
[----:B------:R-:W-:Y:S02]  /*4850*/  IMAD.MOV.U32 R30, RZ, RZ, R12 ;  /* 0x000000ffff1e7224 */ /* 0x000fe400078e000c */
[----:B------:R-:W-:Y:S02]  /*4860*/  IMAD.MOV.U32 R32, RZ, RZ, R13 ;  /* 0x000000ffff207224 */ /* 0x000fe400078e000d */
[----:B--2---:R-:W-:-:S04]  /*4870*/  IMAD.WIDE R16, R37, 0x2, R16 ;  /* 0x0000000225107825 */ /* 0x004fc800078e0210 */
[----:B---3--:R-:W-:-:S04]  /*4880*/  IMAD.WIDE R4, R37, 0x2, R4 ;  /* 0x0000000225047825 */ /* 0x008fc800078e0204 */
[----:B------:R-:W-:Y:S02]  /*4890*/  IMAD.MOV.U32 R22, RZ, RZ, R16 ;  /* 0x000000ffff167224 */ /* 0x000fe400078e0010 */
[----:B------:R-:W-:Y:S02]  /*48a0*/  IMAD.MOV.U32 R23, RZ, RZ, R17 ;  /* 0x000000ffff177224 */ /* 0x000fe400078e0011 */
[----:B------:R-:W-:Y:S02]  /*48b0*/  IMAD.MOV.U32 R15, RZ, RZ, R4 ;  /* 0x000000ffff0f7224 */ /* 0x000fe400078e0004 */
[----:B------:R-:W-:Y:S02]  /*48c0*/  IMAD.MOV.U32 R16, RZ, RZ, R5 ;  /* 0x000000ffff107224 */ /* 0x000fe400078e0005 */
[----:B-----5:R-:W-:-:S04]  /*48d0*/  IMAD.WIDE R6, R37, 0x2, R6 ;  /* 0x0000000225067825 */ /* 0x020fc800078e0206 */
[----:B------:R-:W-:Y:S01]  /*48e0*/  IMAD.MOV.U32 R14, RZ, RZ, R6 ;  /* 0x000000ffff0e7224 */ /* 0x000fe200078e0006 */
[----:B------:R-:W-:-:S04]  /*48f0*/  IADD3 R34, R34, -0x1, RZ ;  /* 0xffffffff22227810 */ /* 0x000fc80007ffe0ff */
[----:B------:R-:W-:Y:S01]  /*4900*/  ISETP.NE.U32.AND P0, PT, R34, RZ, PT ;  /* 0x000000ff2200720c */ /* 0x000fe20003f05070 */
[C---:B------:R-:W-:Y:S01]  /*4910*/  IMAD.WIDE R8, R37.reuse, 0x2, R8 ;  /* 0x0000000225087825 */ /* 0x040fe200078e0208 */
[----:B------:R0:W-:Y:S03]  /*4920*/  STL [R1+0x10], R34 ;  /* 0x0000102201007387 */ /* 0x0001e60000100800 */
[----:B------:R-:W-:-:S04]  /*4930*/  IMAD.WIDE R10, R37, 0x2, R10 ;  /* 0x00000002250a7825 */ /* 0x000fc800078e020a */
[----:B------:R-:W-:-:S04]  /*4940*/  IMAD.WIDE R2, R35, 0x2, R2 ;  /* 0x0000000223027825 */ /* 0x000fc800078e0202 */
[----:B------:R-:W-:Y:S02]  /*4950*/  IMAD.MOV.U32 R17, RZ, RZ, R7 ;  /* 0x000000ffff117224 */ /* 0x000fe400078e0007 */
[----:B------:R-:W-:Y:S02]  /*4960*/  IMAD.MOV.U32 R21, RZ, RZ, R8 ;  /* 0x000000ffff157224 */ /* 0x000fe400078e0008 */
[----:B0-----:R-:W-:Y:S02]  /*4970*/  IMAD.MOV.U32 R34, RZ, RZ, R9 ;  /* 0x000000ffff227224 */ /* 0x001fe400078e0009 */
[----:B------:R-:W-:Y:S02]  /*4980*/  IMAD.MOV.U32 R20, RZ, RZ, R10 ;  /* 0x000000ffff147224 */ /* 0x000fe400078e000a */
[----:B------:R-:W-:Y:S01]  /*4990*/  IMAD.MOV.U32 R35, RZ, RZ, R11 ;  /* 0x000000ffff237224 */ /* 0x000fe200078e000b */
[----:B------:R-:W-:Y:S01]  /*49a0*/  @!P0 CALL.REL.NOINC `(.L_x_2) ;  /* 0x0000001000008944 */ /* 0x000fe20003c00000 */
[----:B------:R-:W-:Y:S05]  /*49b0*/  BRA `(.L_x_3) ;  /* 0xffffe2e000007947 */ /* 0x000fea000383ffff */
.L_x_2:
[----:B------:R-:W-:Y:S02]  /*49c0*/  F2FP.PACK_AB R10, R47, R43 ;  /* 0x0000002b2f0a723e */ /* 0x000fe400000000ff */
[----:B------:R-:W-:-:S02]  /*49d0*/  F2FP.PACK_AB R8, R67, R63 ;  /* 0x0000003f4308723e */ /* 0x000fc400000000ff */
[----:B------:R-:W-:Y:S02]  /*49e0*/  F2FP.PACK_AB R12, R45, R41 ;  /* 0x000000292d0c723e */ /* 0x000fe400000000ff */
[----:B------:R-:W-:Y:S02]  /*49f0*/  F2FP.PACK_AB R6, R65, R61 ;  /* 0x0000003d4106723e */ /* 0x000fe400000000ff */
[----:B------:R-:W-:Y:S02]  /*4a00*/  F2FP.PACK_AB R11, R55, R51 ;  /* 0x00000033370b723e */ /* 0x000fe400000000ff */
[----:B------:R-:W-:Y:S02]  /*4a10*/  F2FP.PACK_AB R43, R54, R50 ;  /* 0x00000032362b723e */ /* 0x000fe400000000ff */
        /* <DEDUP_REMOVED lines=10> */
.L_x_1:
[----:B-1----:R-:W2:Y:S04]  /*4ac0*/  LDL.LU R0, [R1+0xc4] ;  /* 0x0000c40001007983 */ /* 0x002ea80000300800 */
[----:B------:R-:W3:Y:S04]  /*4ad0*/  LDL.LU R20, [R1+0x60] ;  /* 0x0000600001147983 */ /* 0x000ee80000300800 */
[----:B------:R-:W4:Y:S04]  /*4ae0*/  LDL.LU R17, [R1+0x40] ;  /* 0x0000400001117983 */ /* 0x000f280000300800 */
[----:B------:R-:W5:Y:S04]  /*4af0*/  LDL.LU R22, [R1+0x5c] ;  /* 0x00005c0001167983 */ /* 0x000f680000300800 */
[----:B------:R-:W3:Y:S04]  /*4b00*/  LDL.LU R19, [R1+0xc0] ;  /* 0x0000c00001137983 */ /* 0x000ee80000300800 */
[----:B------:R-:W3:Y:S04]  /*4b10*/  LDL.LU R15, [R1+0x58] ;  /* 0x00005800010f7983 */ /* 0x000ee80000300800 */
[----:B0-----:R-:W3:Y:S04]  /*4b20*/  LDL.LU R16, [R1+0x54] ;  /* 0x0000540001107983 */ /* 0x001ee80000300800 */
[----:B------:R-:W3:Y:S04]  /*4b30*/  LDL.LU R26, [R1+0x50] ;  /* 0x00005000011a7983 */ /* 0x000ee80000300800 */
[----:B------:R-:W3:Y:S04]  /*4b40*/  LDL.LU R36, [R1+0x4c] ;  /* 0x00004c0001247983 */ /* 0x000ee80000300800 */
[----:B------:R-:W3:Y:S04]  /*4b50*/  LDL.LU R35, [R1+0x48] ;  /* 0x0000480001237983 */ /* 0x000ee80000300800 */
[----:B------:R-:W3:Y:S04]  /*4b60*/  LDL.LU R33, [R1+0x44] ;  /* 0x0000440001217983 */ /* 0x000ee80000300800 */
[----:B------:R-:W3:Y:S04]  /*4b70*/  LDL.LU R37, [R1+0xbc] ;  /* 0x0000bc0001257983 */ /* 0x000ee80000300800 */
[----:B------:R-:W3:Y:S04]  /*4b80*/  LDL.LU R34, [R1+0xb8] ;  /* 0x0000b80001227983 */ /* 0x000ee80000300800 */
[----:B------:R-:W3:Y:S04]  /*4b90*/  LDL.LU R32, [R1+0xb4] ;  /* 0x0000b40001207983 */ /* 0x000ee80000300800 */
[----:B------:R-:W4:Y:S04]  /*4ba0*/  LDL.LU R30, [R1+0xb0] ;  /* 0x0000b000011e7983 */ /* 0x000f280000300800 */
[----:B------:R-:W0:Y:S02]  /*4bb0*/  S2R R14, SR_TID.X ;  /* 0x00000000000e7919 */ /* 0x000e240000002100 */
[----:B0-----:R-:W-:-:S02]  /*4bc0*/  LOP3.LUT R3, R14, 0xc, RZ, 0xc0, !PT ;  /* 0x0000000c0e037812 */ /* 0x001fc400078ec0ff */
[----:B------:R-:W-:Y:S01]  /*4bd0*/  SHF.R.S32.HI R4, RZ, 0x4, R14 ;  /* 0x00000004ff047819 */ /* 0x000fe2000001140e */
[----:B------:R-:W-:Y:S01]  /*4be0*/  IMAD.SHL.U32 R2, R14, 0x8, RZ ;  /* 0x000000080e027824 */ /* 0x000fe200078e00ff */
[----:B------:R-:W-:Y:S01]  /*4bf0*/  BAR.SYNC.DEFER_BLOCKING 0x0 ;  /* 0x0000000000007b1d */ /* 0x000fe20000010000 */
[----:B--2---:R-:W-:-:S05]  /*4c00*/  LOP3.LUT R0, R0, 0x1c60, RZ, 0xc0, !PT ;  /* 0x00001c6000007812 */ /* 0x004fca00078ec0ff */
[----:B------:R-:W-:Y:S01]  /*4c10*/  IMAD R5, R3, 0x2, R0 ;  /* 0x0000000203057824 */ /* 0x000fe200078e0200 */
[----:B------:R-:W-:Y:S02]  /*4c20*/  SGXT R0, R4, 0x1 ;  /* 0x000000010400781a */ /* 0x000fe40000000200 */
[----:B------:R-:W-:Y:S02]  /*4c30*/  LOP3.LUT R4, R2, 0x3f8, RZ, 0xc0, !PT ;  /* 0x000003f802047812 */ /* 0x000fe400078ec0ff */
[----:B------:R-:W-:Y:S02]  /*4c40*/  SHF.R.U32.HI R2, RZ, 0x1, R14 ;  /* 0x00000001ff027819 */ /* 0x000fe4000001160e */
[----:B------:R-:W-:Y:S01]  /*4c50*/  LOP3.LUT R5, R5, 0x2020, R0, 0x78, !PT ;  /* 0x0000202005057812 */ /* 0x000fe200078e7800 */
[----:B------:R-:W-:-:S03]  /*4c60*/  IMAD R4, R3, 0x800, R4 ;  /* 0x0000080003047824 */ /* 0x000fc600078e0204 */
[----:B------:R-:W-:Y:S02]  /*4c70*/  LOP3.LUT R0, R5, 0x80, R2, 0xf8, !PT ;  /* 0x0000008005007812 */ /* 0x000fe400078ef802 */
[----:B------:R-:W-:Y:S02]  /*4c80*/  SHF.R.U32.HI R3, RZ, 0x2, R14 ;  /* 0x00000002ff037819 */ /* 0x000fe4000001160e */
[----:B------:R-:W-:Y:S01]  /*4c90*/  LOP3.LUT R14, R0, 0x40, RZ, 0x3c, !PT ;  /* 0x00000040000e7812 */ /* 0x000fe200078e3cff */
[----:B------:R-:W-:Y:S04]  /*4ca0*/  STS.64 [R0], R60 ;  /* 0x0000003c00007388 */ /* 0x000fe80000000a00 */
[----:B------:R-:W-:Y:S04]  /*4cb0*/  STS.64 [R0+0x200], R6 ;  /* 0x0002000600007388 */ /* 0x000fe80000000a00 */
[----:B------:R-:W-:Y:S04]  /*4cc0*/  STS.64 [R0+0x100], R40 ;  /* 0x0001002800007388 */ /* 0x000fe80000000a00 */
[----:B------:R0:W-:Y:S04]  /*4cd0*/  STS.64 [R0+0x300], R12 ;  /* 0x0003000c00007388 */ /* 0x0001e80000000a00 */
[----:B------:R-:W-:Y:S04]  /*4ce0*/  STS.64 [R14+0x4000], R62 ;  /* 0x0040003e0e007388 */ /* 0x000fe80000000a00 */
[----:B------:R-:W-:Y:S04]  /*4cf0*/  STS.64 [R14+0x4200], R8 ;  /* 0x004200080e007388 */ /* 0x000fe80000000a00 */
[----:B------:R-:W-:Y:S04]  /*4d00*/  STS.64 [R14+0x4100], R42 ;  /* 0x0041002a0e007388 */ /* 0x000fe80000000a00 */
[----:B------:R-:W-:Y:S01]  /*4d10*/  STS.64 [R14+0x4300], R10 ;  /* 0x0043000a0e007388 */ /* 0x000fe20000000a00 */
[----:B------:R-:W-:-:S03]  /*4d20*/  LOP3.LUT R28, R4, 0x60, R3, 0x78, !PT ;  /* 0x00000060041c7812 */ /* 0x000fc600078e7803 */
[----:B------:R-:W-:Y:S01]  /*4d30*/  BAR.SYNC.DEFER_BLOCKING 0x0 ;  /* 0x0000000000007b1d */ /* 0x000fe20000010000 */
[----:B---3--:R-:W-:-:S05]  /*4d40*/  IMAD R18, R20, c[0x0][0x194], RZ ;  /* 0x0000650014127a24 */ /* 0x008fca00078e02ff */
[----:B------:R-:W1:Y:S04]  /*4d50*/  LDS.64 R4, [R28] ;  /* 0x000000001c047984 */ /* 0x000e680000000a00 */
[----:B------:R-:W2:Y:S01]  /*4d60*/  LDS.64 R2, [R28+0x400] ;  /* 0x000400001c027984 */ /* 0x000ea20000000a00 */
[----:B------:R-:W-:-:S03]  /*4d70*/  ISETP.GE.AND P0, PT, R20, c[0x0][0x178], PT ;  /* 0x00005e0014007a0c */ /* 0x000fc60003f06270 */
[----:B------:R-:W3:Y:S01]  /*4d80*/  LDS.64 R6, [R28+0x800] ;  /* 0x000800001c067984 */ /* 0x000ee20000000a00 */
[C---:B----4-:R-:W-:Y:S01]  /*4d90*/  IMAD R31, R17.reuse, c[0x0][0x198], RZ ;  /* 0x00006600111f7a24 */ /* 0x050fe200078e02ff */
[C---:B0-----:R-:W-:Y:S02]  /*4da0*/  LEA R0, P2, R18.reuse, c[0x0][0x170], 0x1 ;  /* 0x00005c0012007a11 */ /* 0x041fe400078408ff */
[----:B------:R-:W-:Y:S01]  /*4db0*/  ISETP.LT.AND P1, PT, R17, c[0x0][0x17c], !P0 ;  /* 0x00005f0011007a0c */ /* 0x000fe20004721270 */
[----:B------:R-:W0:Y:S01]  /*4dc0*/  LDS.64 R8, [R28+0xc00] ;  /* 0x000c00001c087984 */ /* 0x000e220000000a00 */
[----:B------:R-:W-:Y:S02]  /*4dd0*/  LEA.HI.X.SX32 R18, R18, c[0x0][0x174], 0x1, P2 ;  /* 0x00005d0012127a11 */ /* 0x000fe400010f0eff */
[C---:B------:R-:W-:Y:S01]  /*4de0*/  LEA R20, P2, R31.reuse, R0, 0x1 ;  /* 0x000000001f147211 */ /* 0x040fe200078408ff */
[----:B------:R-:W4:Y:S03]  /*4df0*/  LDS.64 R12, [R28+0x1000] ;  /* 0x001000001c0c7984 */ /* 0x000f260000000a00 */
[----:B------:R-:W-:Y:S01]  /*4e00*/  LEA.HI.X.SX32 R21, R31, R18, 0x1, P2 ;  /* 0x000000121f157211 */ /* 0x000fe200010f0eff */
[----:B------:R-:W0:Y:S01]  /*4e10*/  LDS.64 R10, [R28+0x1400] ;  /* 0x001400001c0a7984 */ /* 0x000e220000000a00 */
[C---:B-----5:R-:W-:Y:S01]  /*4e20*/  IMAD R17, R22.reuse, c[0x0][0x198], RZ ;  /* 0x0000660016117a24 */ /* 0x060fe200078e02ff */
[----:B------:R-:W-:Y:S01]  /*4e30*/  ISETP.LT.AND P3, PT, R19, c[0x0][0x17c], !P0 ;  /* 0x00005f0013007a0c */ /* 0x000fe20004761270 */
[----:B------:R-:W-:Y:S01]  /*4e40*/  IMAD R19, R15, c[0x0][0x198], RZ ;  /* 0x000066000f137a24 */ /* 0x000fe200078e02ff */
[----:B------:R-:W-:-:S02]  /*4e50*/  ISETP.LT.AND P2, PT, R22, c[0x0][0x17c], !P0 ;  /* 0x00005f0016007a0c */ /* 0x000fc40004741270 */
[C---:B------:R-:W-:Y:S01]  /*4e60*/  LEA R22, P4, R17.reuse, R0, 0x1 ;  /* 0x0000000011167211 */ /* 0x040fe200078808ff */
[C---:B------:R-:W-:Y:S01]  /*4e70*/  IMAD R27, R16.reuse, c[0x0][0x198], RZ ;  /* 0x00006600101b7a24 */ /* 0x040fe200078e02ff */
[----:B------:R-:W-:Y:S02]  /*4e80*/  ISETP.LT.AND P5, PT, R16, c[0x0][0x17c], !P0 ;  /* 0x00005f0010007a0c */ /* 0x000fe400047a1270 */
[----:B------:R-:W-:Y:S02]  /*4e90*/  LEA.HI.X.SX32 R23, R17, R18, 0x1, P4 ;  /* 0x0000001211177211 */ /* 0x000fe400020f0eff */
[----:B------:R-:W-:Y:S01]  /*4ea0*/  LEA R24, P6, R19, R0, 0x1 ;  /* 0x0000000013187211 */ /* 0x000fe200078c08ff */
[----:B------:R-:W-:Y:S04]  /*4eb0*/  LDS.64 R16, [R28+0x1c00] ;  /* 0x001c00001c107984 */ /* 0x000fe80000000a00 */
[----:B-1----:R1:W-:Y:S01]  /*4ec0*/  @P1 STG.E.U16 [R20.64], R4 ;  /* 0x0000000414001986 */ /* 0x0023e2000c101506 */
[----:B------:R-:W-:-:S03]  /*4ed0*/  ISETP.LT.AND P1, PT, R15, c[0x0][0x17c], !P0 ;  /* 0x00005f000f007a0c */ /* 0x000fc60004721270 */
[----:B------:R5:W4:Y:S01]  /*4ee0*/  LDS.64 R14, [R28+0x1800] ;  /* 0x001800001c0e7984 */ /* 0x000b220000000a00 */
[----:B------:R-:W-:Y:S01]  /*4ef0*/  IMAD R29, R26, c[0x0][0x198], RZ ;  /* 0x000066001a1d7a24 */ /* 0x000fe200078e02ff */
[----:B------:R-:W-:Y:S01]  /*4f00*/  LEA.HI.X.SX32 R25, R19, R18, 0x1, P6 ;  /* 0x0000001213197211 */ /* 0x000fe200030f0eff */
[----:B------:R-:W-:Y:S01]  /*4f10*/  IMAD R19, R36, c[0x0][0x198], RZ ;  /* 0x0000660024137a24 */ /* 0x000fe200078e02ff */
[----:B--2---:R2:W-:Y:S01]  /*4f20*/  @P2 STG.E.U16 [R22.64], R2 ;  /* 0x0000000216002986 */ /* 0x0045e2000c101506 */
[----:B------:R-:W-:Y:S02]  /*4f30*/  ISETP.LT.AND P2, PT, R26, c[0x0][0x17c], !P0 ;  /* 0x00005f001a007a0c */ /* 0x000fe40004741270 */
[-C--:B-1----:R-:W-:Y:S02]  /*4f40*/  LEA R20, P4, R27, R0.reuse, 0x1 ;  /* 0x000000001b147211 */ /* 0x082fe400078808ff */
[----:B------:R-:W-:Y:S02]  /*4f50*/  LEA R26, P6, R29, R0, 0x1 ;  /* 0x000000001d1a7211 */ /* 0x000fe400078c08ff */
[----:B------:R-:W-:-:S02]  /*4f60*/  LEA.HI.X.SX32 R21, R27, R18, 0x1, P4 ;  /* 0x000000121b157211 */ /* 0x000fc400020f0eff */
[----:B-----5:R-:W-:Y:S02]  /*4f70*/  LEA R28, P4, R19, R0, 0x1 ;  /* 0x00000000131c7211 */ /* 0x020fe400078808ff */
[-C--:B------:R-:W-:Y:S02]  /*4f80*/  LEA.HI.X.SX32 R27, R29, R18.reuse, 0x1, P6 ;  /* 0x000000121d1b7211 */ /* 0x080fe400030f0eff */
[----:B------:R-:W-:Y:S01]  /*4f90*/  LEA.HI.X.SX32 R29, R19, R18, 0x1, P4 ;  /* 0x00000012131d7211 */ /* 0x000fe200020f0eff */
[----:B---3--:R1:W-:Y:S01]  /*4fa0*/  @P1 STG.E.U16 [R24.64], R6 ;  /* 0x0000000618001986 */ /* 0x0083e2000c101506 */
[C---:B------:R-:W-:Y:S01]  /*4fb0*/  ISETP.LT.AND P4, PT, R33.reuse, c[0x0][0x17c], !P0 ;  /* 0x00005f0021007a0c */ /* 0x040fe20004781270 */
[----:B------:R-:W-:Y:S01]  /*4fc0*/  IMAD R33, R33, c[0x0][0x198], RZ ;  /* 0x0000660021217a24 */ /* 0x000fe200078e02ff */
[----:B------:R-:W-:Y:S01]  /*4fd0*/  ISETP.LT.AND P1, PT, R36, c[0x0][0x17c], !P0 ;  /* 0x00005f0024007a0c */ /* 0x000fe20004721270 */
[----:B------:R-:W-:Y:S01]  /*4fe0*/  IMAD.MOV.U32 R19, RZ, RZ, c[0x0][0x198] ;  /* 0x00006600ff137624 */ /* 0x000fe200078e00ff */
[----:B0-----:R0:W-:Y:S01]  /*4ff0*/  @P5 STG.E.U16 [R20.64], R8 ;  /* 0x0000000814005986 */ /* 0x0011e2000c101506 */
[C---:B--2---:R-:W-:Y:S01]  /*5000*/  IMAD R23, R35.reuse, c[0x0][0x198], RZ ;  /* 0x0000660023177a24 */ /* 0x044fe200078e02ff */
[----:B------:R-:W-:Y:S01]  /*5010*/  ISETP.LT.AND P5, PT, R35, c[0x0][0x17c], !P0 ;  /* 0x00005f0023007a0c */ /* 0x000fe200047a1270 */
[----:B------:R-:W-:Y:S01]  /*5020*/  IMAD R31, R19, 0x40, R31 ;  /* 0x00000040131f7824 */ /* 0x000fe200078e021f */
[-C--:B-1----:R-:W-:Y:S01]  /*5030*/  LEA R24, P6, R33, R0.reuse, 0x1 ;  /* 0x0000000021187211 */ /* 0x082fe200078c08ff */
[----:B----4-:R1:W-:Y:S01]  /*5040*/  @P2 STG.E.U16 [R26.64], R12 ;  /* 0x0000000c1a002986 */ /* 0x0103e2000c101506 */
[----:B------:R-:W-:-:S02]  /*5050*/  LEA R22, P2, R23, R0, 0x1 ;  /* 0x0000000017167211 */ /* 0x000fc400078408ff */
[----:B------:R-:W-:Y:S01]  /*5060*/  LEA.HI.X.SX32 R25, R33, R18, 0x1, P6 ;  /* 0x0000001221197211 */ /* 0x000fe200030f0eff */
[----:B------:R-:W2:Y:S01]  /*5070*/  LDL.LU R36, [R1+0xac] ;  /* 0x0000ac0001247983 */ /* 0x000ea20000300800 */
[----:B0-----:R-:W-:Y:S02]  /*5080*/  LEA R20, P6, R31, R0, 0x1 ;  /* 0x000000001f147211 */ /* 0x001fe400078c08ff */
[-C--:B------:R-:W-:Y:S01]  /*5090*/  LEA.HI.X.SX32 R23, R23, R18.reuse, 0x1, P2 ;  /* 0x0000001217177211 */ /* 0x080fe200010f0eff */
[----:B------:R0:W-:Y:S01]  /*50a0*/  @P1 STG.E.U16 [R28.64], R10 ;  /* 0x0000000a1c001986 */ /* 0x0001e2000c101506 */
[----:B-1----:R-:W-:Y:S01]  /*50b0*/  IMAD R27, R19, 0x8, R31 ;  /* 0x00000008131b7824 */ /* 0x002fe200078e021f */
[----:B------:R-:W-:Y:S02]  /*50c0*/  LEA.HI.X.SX32 R21, R31, R18, 0x1, P6 ;  /* 0x000000121f157211 */ /* 0x000fe400030f0eff */
[----:B------:R-:W3:Y:S01]  /*50d0*/  LDL.LU R35, [R1+0xa8] ;  /* 0x0000a80001237983 */ /* 0x000ee20000300800 */
[----:B------:R-:W-:-:S02]  /*50e0*/  ISETP.LT.AND P1, PT, R37, c[0x0][0x17c], !P0 ;  /* 0x00005f0025007a0c */ /* 0x000fc40004721270 */
[----:B------:R-:W-:Y:S02]  /*50f0*/  ISETP.LT.AND P2, PT, R34, c[0x0][0x17c], !P0 ;  /* 0x00005f0022007a0c */ /* 0x000fe40004741270 */
[----:B------:R-:W-:Y:S01]  /*5100*/  LEA R26, P6, R27, R0, 0x1 ;  /* 0x000000001b1a7211 */ /* 0x000fe200078c08ff */
[----:B0-----:R-:W-:Y:S01]  /*5110*/  IMAD R29, R19, 0x8, R27 ;  /* 0x00000008131d7824 */ /* 0x001fe200078e021b */
[----:B------:R-:W4:Y:S02]  /*5120*/  LDL.LU R34, [R1+0xa4] ;  /* 0x0000a40001227983 */ /* 0x000f240000300800 */
[----:B------:R-:W-:Y:S02]  /*5130*/  LEA.HI.X.SX32 R27, R27, R18, 0x1, P6 ;  /* 0x000000121b1b7211 */ /* 0x000fe400030f0eff */
[----:B------:R0:W-:Y:S01]  /*5140*/  @P5 STG.E.U16 [R22.64], R14 ;  /* 0x0000000e16005986 */ /* 0x0001e2000c101506 */
[----:B------:R-:W-:Y:S02]  /*5150*/  PRMT R10, R4, 0x7632, R10 ;  /* 0x00007632040a7816 */ /* 0x000fe4000000000a */
[----:B------:R-:W-:Y:S01]  /*5160*/  PRMT R2, R2, 0x7632, R2 ;  /* 0x0000763202027816 */ /* 0x000fe20000000002 */
[----:B------:R-:W-:Y:S01]  /*5170*/  @P4 STG.E.U16 [R24.64], R16 ;  /* 0x0000001018004986 */ /* 0x000fe2000c101506 */
[----:B------:R-:W-:-:S02]  /*5180*/  PRMT R6, R6, 0x7632, R6 ;  /* 0x0000763206067816 */ /* 0x000fc40000000006 */
[----:B------:R-:W-:Y:S02]  /*5190*/  ISETP.LT.AND P5, PT, R32, c[0x0][0x17c], !P0 ;  /* 0x00005f0020007a0c */ /* 0x000fe400047a1270 */
[C---:B0-----:R-:W-:Y:S01]  /*51a0*/  LEA R22, P6, R29.reuse, R0, 0x1 ;  /* 0x000000001d167211 */ /* 0x041fe200078c08ff */
[----:B------:R-:W5:Y:S01]  /*51b0*/  LDL.LU R32, [R1+0xa0] ;  /* 0x0000a00001207983 */ /* 0x000f620000300800 */
[----:B------:R-:W-:Y:S02]  /*51c0*/  ISETP.LT.AND P4, PT, R30, c[0x0][0x17c], !P0 ;  /* 0x00005f001e007a0c */ /* 0x000fe40004781270 */
[----:B------:R-:W-:Y:S01]  /*51d0*/  LEA.HI.X.SX32 R23, R29, R18, 0x1, P6 ;  /* 0x000000121d177211 */ /* 0x000fe200030f0eff */
[----:B------:R-:W5:Y:S04]  /*51e0*/  LDL.LU R30, [R1+0x9c] ;  /* 0x00009c00011e7983 */ /* 0x000f680000300800 */
[----:B------:R-:W-:Y:S04]  /*51f0*/  @P3 STG.E.U16 [R20.64], R10 ;  /* 0x0000000a14003986 */ /* 0x000fe8000c101506 */
[----:B------:R-:W5:Y:S04]  /*5200*/  LDL.LU R28, [R1+0x98] ;  /* 0x00009800011c7983 */ /* 0x000f680000300800 */
[----:B------:R-:W-:Y:S04]  /*5210*/  @P1 STG.E.U16 [R26.64], R2 ;  /* 0x000000021a001986 */ /* 0x000fe8000c101506 */
[----:B------:R-:W5:Y:S04]  /*5220*/  LDL.LU R31, [R1+0x94] ;  /* 0x00009400011f7983 */ /* 0x000f680000300800 */
[----:B------:R0:W-:Y:S04]  /*5230*/  @P2 STG.E.U16 [R22.64], R6 ;  /* 0x0000000616002986 */ /* 0x0001e8000c101506 */
[----:B0-----:R-:W5:Y:S01]  /*5240*/  LDL.LU R6, [R1+0x90] ;  /* 0x0000900001067983 */ /* 0x001f620000300800 */
[----:B------:R-:W-:Y:S01]  /*5250*/  IMAD R25, R19, 0x8, R29 ;  /* 0x0000000813197824 */ /* 0x000fe200078e021d */
[----:B------:R-:W-:-:S02]  /*5260*/  PRMT R12, R8, 0x7632, R12 ;  /* 0x00007632080c7816 */ /* 0x000fc4000000000c */
[----:B------:R-:W5:Y:S01]  /*5270*/  LDL.LU R4, [R1+0x8c] ;  /* 0x00008c0001047983 */ /* 0x000f620000300800 */
[----:B------:R-:W-:Y:S01]  /*5280*/  IMAD R21, R19, 0x8, R25 ;  /* 0x0000000813157824 */ /* 0x000fe200078e0219 */
[----:B------:R-:W-:-:S03]  /*5290*/  LEA R24, P6, R25, R0, 0x1 ;  /* 0x0000000019187211 */ /* 0x000fc600078c08ff */
[----:B------:R-:W-:Y:S01]  /*52a0*/  IMAD R29, R19, 0x8, R21 ;  /* 0x00000008131d7824 */ /* 0x000fe200078e0215 */
[----:B------:R-:W-:Y:S02]  /*52b0*/  LEA.HI.X.SX32 R25, R25, R18, 0x1, P6 ;  /* 0x0000001219197211 */ /* 0x000fe400030f0eff */
[----:B------:R-:W-:Y:S01]  /*52c0*/  LEA R20, P6, R21, R0, 0x1 ;  /* 0x0000000015147211 */ /* 0x000fe200078c08ff */
[----:B------:R-:W-:-:S03]  /*52d0*/  IMAD R23, R19, 0x8, R29 ;  /* 0x0000000813177824 */ /* 0x000fc600078e021d */
[----:B------:R-:W-:Y:S02]  /*52e0*/  LEA.HI.X.SX32 R21, R21, R18, 0x1, P6 ;  /* 0x0000001215157211 */ /* 0x000fe400030f0eff */
[C---:B------:R-:W-:Y:S01]  /*52f0*/  LEA R26, P6, R29.reuse, R0, 0x1 ;  /* 0x000000001d1a7211 */ /* 0x040fe200078c08ff */
[----:B------:R0:W-:Y:S03]  /*5300*/  @P5 STG.E.U16 [R24.64], R12 ;  /* 0x0000000c18005986 */ /* 0x0001e6000c101506 */
[----:B------:R-:W-:Y:S02]  /*5310*/  LEA.HI.X.SX32 R27, R29, R18, 0x1, P6 ;  /* 0x000000121d1b7211 */ /* 0x000fe400030f0eff */
[----:B------:R-:W-:Y:S02]  /*5320*/  LEA R22, P6, R23, R0, 0x1 ;  /* 0x0000000017167211 */ /* 0x000fe400078c08ff */
[----:B------:R-:W-:Y:S01]  /*5330*/  PRMT R10, R12, 0x7632, R10 ;  /* 0x000076320c0a7816 */ /* 0x000fe2000000000a */
[----:B0-----:R-:W-:Y:S01]  /*5340*/  IMAD R25, R19, 0x8, R23 ;  /* 0x0000000813197824 */ /* 0x001fe200078e0217 */
[----:B------:R-:W-:-:S02]  /*5350*/  LEA.HI.X.SX32 R23, R23, R18, 0x1, P6 ;  /* 0x0000001217177211 */ /* 0x000fc400030f0eff */
[----:B------:R-:W-:Y:S02]  /*5360*/  PRMT R2, R10, 0x7632, R2 ;  /* 0x000076320a027816 */ /* 0x000fe40000000002 */
[----:B------:R-:W-:Y:S01]  /*5370*/  LEA R24, P6, R25, R0, 0x1 ;  /* 0x0000000019187211 */ /* 0x000fe200078c08ff */
[----:B------:R-:W-:Y:S01]  /*5380*/  IMAD R29, R19, 0x8, R25 ;  /* 0x00000008131d7824 */ /* 0x000fe200078e0219 */
[----:B------:R-:W-:Y:S02]  /*5390*/  PRMT R14, R14, 0x7632, R14 ;  /* 0x000076320e0e7816 */ /* 0x000fe4000000000e */
[----:B------:R-:W-:Y:S02]  /*53a0*/  LEA.HI.X.SX32 R25, R25, R18, 0x1, P6 ;  /* 0x0000001219197211 */ /* 0x000fe400030f0eff */
[----:B------:R-:W-:Y:S01]  /*53b0*/  PRMT R12, R16, 0x7632, R12 ;  /* 0x00007632100c7816 */ /* 0x000fe2000000000c */
[----:B------:R0:W-:Y:S01]  /*53c0*/  @P4 STG.E.U16 [R20.64], R10 ;  /* 0x0000000a14004986 */ /* 0x0001e2000c101506 */
[----:B--2---:R-:W-:-:S02]  /*53d0*/  ISETP.LT.AND P3, PT, R36, c[0x0][0x17c], !P0 ;  /* 0x00005f0024007a0c */ /* 0x004fc40004761270 */
[----:B---3--:R-:W-:Y:S02]  /*53e0*/  ISETP.LT.AND P1, PT, R35, c[0x0][0x17c], !P0 ;  /* 0x00005f0023007a0c */ /* 0x008fe40004721270 */
[----:B----4-:R-:W-:-:S09]  /*53f0*/  ISETP.LT.AND P2, PT, R34, c[0x0][0x17c], !P0 ;  /* 0x00005f0022007a0c */ /* 0x010fd20004741270 */
[----:B------:R1:W-:Y:S04]  /*5400*/  @P3 STG.E.U16 [R26.64], R2 ;  /* 0x000000021a003986 */ /* 0x0003e8000c101506 */
[----:B------:R2:W-:Y:S04]  /*5410*/  @P1 STG.E.U16 [R22.64], R14 ;  /* 0x0000000e16001986 */ /* 0x0005e8000c101506 */
[----:B------:R3:W-:Y:S01]  /*5420*/  @P2 STG.E.U16 [R24.64], R12 ;  /* 0x0000000c18002986 */ /* 0x0007e2000c101506 */
[----:B-----5:R-:W-:-:S03]  /*5430*/  ISETP.LT.AND P5, PT, R32, c[0x0][0x17c], !P0 ;  /* 0x00005f0020007a0c */ /* 0x020fc600047a1270 */
[----:B------:R-:W4:Y:S01]  /*5440*/  LDL.LU R32, [R1+0x88] ;  /* 0x0000880001207983 */ /* 0x000f220000300800 */
[----:B------:R-:W-:-:S03]  /*5450*/  ISETP.LT.AND P4, PT, R30, c[0x0][0x17c], !P0 ;  /* 0x00005f001e007a0c */ /* 0x000fc60004781270 */
[----:B------:R-:W5:Y:S01]  /*5460*/  LDL.LU R30, [R1+0x84] ;  /* 0x00008400011e7983 */ /* 0x000f620000300800 */
[----:B------:R-:W-:-:S03]  /*5470*/  ISETP.LT.AND P3, PT, R28, c[0x0][0x17c], !P0 ;  /* 0x00005f001c007a0c */ /* 0x000fc60004761270 */
[----:B------:R-:W4:Y:S04]  /*5480*/  LDL.LU R28, [R1+0x80] ;  /* 0x00008000011c7983 */ /* 0x000f280000300800 */
[----:B------:R-:W4:Y:S01]  /*5490*/  LDL.LU R8, [R1+0x7c] ;  /* 0x00007c0001087983 */ /* 0x000f220000300800 */
[----:B------:R-:W-:-:S03]  /*54a0*/  ISETP.LT.AND P2, PT, R6, c[0x0][0x17c], !P0 ;  /* 0x00005f0006007a0c */ /* 0x000fc60004741270 */
[----:B------:R-:W5:Y:S01]  /*54b0*/  LDL.LU R6, [R1+0x78] ;  /* 0x0000780001067983 */ /* 0x000f620000300800 */
[----:B0-----:R-:W-:Y:S01]  /*54c0*/  LEA R20, P6, R29, R0, 0x1 ;  /* 0x000000001d147211 */ /* 0x001fe200078c08ff */
[----:B-1----:R-:W-:-:S03]  /*54d0*/  IMAD R27, R19, 0x8, R29 ;  /* 0x00000008131b7824 */ /* 0x002fc600078e021d */
[----:B------:R-:W-:Y:S01]  /*54e0*/  LEA.HI.X.SX32 R21, R29, R18, 0x1, P6 ;  /* 0x000000121d157211 */ /* 0x000fe200030f0eff */
[----:B------:R-:W-:Y:S01]  /*54f0*/  IMAD R29, R19, 0x8, R27 ;  /* 0x00000008131d7824 */ /* 0x000fe200078e021b */
[----:B------:R-:W-:Y:S02]  /*5500*/  LEA R26, P6, R27, R0, 0x1 ;  /* 0x000000001b1a7211 */ /* 0x000fe400078c08ff */
[----:B------:R-:W-:Y:S01]  /*5510*/  ISETP.LT.AND P1, PT, R31, c[0x0][0x17c], !P0 ;  /* 0x00005f001f007a0c */ /* 0x000fe20004721270 */
[----:B------:R-:W-:Y:S01]  /*5520*/  IMAD R31, R19, 0x8, R29 ;  /* 0x00000008131f7824 */ /* 0x000fe200078e021d */
[----:B------:R-:W-:Y:S01]  /*5530*/  LEA.HI.X.SX32 R27, R27, R18, 0x1, P6 ;  /* 0x000000121b1b7211 */ /* 0x000fe200030f0eff */
[----:B------:R0:W-:Y:S01]  /*5540*/  @P5 STG.E.U16 [R20.64], R5 ;  /* 0x0000000514005986 */ /* 0x0001e2000c101506 */
[----:B--2---:R-:W-:Y:S02]  /*5550*/  LEA R22, P6, R29, R0, 0x1 ;  /* 0x000000001d167211 */ /* 0x004fe400078c08ff */
[----:B------:R-:W-:-:S02]  /*5560*/  ISETP.LT.AND P5, PT, R4, c[0x0][0x17c], !P0 ;  /* 0x00005f0004007a0c */ /* 0x000fc400047a1270 */
[----:B------:R-:W2:Y:S01]  /*5570*/  LDL.LU R4, [R1+0x74] ;  /* 0x0000740001047983 */ /* 0x000ea20000300800 */
[----:B------:R-:W-:Y:S01]  /*5580*/  LEA.HI.X.SX32 R23, R29, R18, 0x1, P6 ;  /* 0x000000121d177211 */ /* 0x000fe200030f0eff */
[----:B------:R-:W-:Y:S01]  /*5590*/  IMAD R29, R19, 0x8, R31 ;  /* 0x00000008131d7824 */ /* 0x000fe200078e021f */
[C---:B---3--:R-:W-:Y:S01]  /*55a0*/  LEA R24, P6, R31.reuse, R0, 0x1 ;  /* 0x000000001f187211 */ /* 0x048fe200078c08ff */
[----:B------:R-:W3:Y:S03]  /*55b0*/  LDL.LU R2, [R1+0x70] ;  /* 0x0000700001027983 */ /* 0x000ee60000300800 */
[----:B------:R-:W-:Y:S01]  /*55c0*/  LEA.HI.X.SX32 R25, R31, R18, 0x1, P6 ;  /* 0x000000121f197211 */ /* 0x000fe200030f0eff */
[----:B------:R-:W-:Y:S01]  /*55d0*/  IMAD R31, R19, 0x8, R29 ;  /* 0x00000008131f7824 */ /* 0x000fe200078e021d */
[C---:B0-----:R-:W-:Y:S01]  /*55e0*/  LEA R20, P6, R29.reuse, R0, 0x1 ;  /* 0x000000001d147211 */ /* 0x041fe200078c08ff */
[----:B------:R0:W-:Y:S03]  /*55f0*/  @P4 STG.E.U16 [R26.64], R3 ;  /* 0x000000031a004986 */ /* 0x0001e6000c101506 */
[----:B------:R-:W-:Y:S01]  /*5600*/  LEA.HI.X.SX32 R21, R29, R18, 0x1, P6 ;  /* 0x000000121d157211 */ /* 0x000fe200030f0eff */
[----:B------:R1:W-:Y:S04]  /*5610*/  @P3 STG.E.U16 [R22.64], R7 ;  /* 0x0000000716003986 */ /* 0x0003e8000c101506 */
[----:B------:R-:W3:Y:S01]  /*5620*/  LDL.LU R14, [R1+0x6c] ;  /* 0x00006c00010e7983 */ /* 0x000ee20000300800 */
[----:B0-----:R-:W-:-:S03]  /*5630*/  LEA R26, P6, R31, R0, 0x1 ;  /* 0x000000001f1a7211 */ /* 0x001fc600078c08ff */
[----:B------:R0:W-:Y:S01]  /*5640*/  @P1 STG.E.U16 [R24.64], R9 ;  /* 0x0000000918001986 */ /* 0x0001e2000c101506 */
[----:B------:R-:W-:-:S03]  /*5650*/  LEA.HI.X.SX32 R27, R31, R18, 0x1, P6 ;  /* 0x000000121f1b7211 */ /* 0x000fc600030f0eff */
[----:B------:R0:W-:Y:S04]  /*5660*/  @P2 STG.E.U16 [R20.64], R13 ;  /* 0x0000000d14002986 */ /* 0x0001e8000c101506 */
[----:B------:R0:W-:Y:S01]  /*5670*/  @P5 STG.E.U16 [R26.64], R11 ;  /* 0x0000000b1a005986 */ /* 0x0001e2000c101506 */
[----:B----4-:R-:W-:-:S03]  /*5680*/  ISETP.LT.AND P2, PT, R8, c[0x0][0x17c], !P0 ;  /* 0x00005f0008007a0c */ /* 0x010fc60004741270 */
[----:B------:R-:W4:Y:S01]  /*5690*/  LDL.LU R8, [R1+0x68] ;  /* 0x0000680001087983 */ /* 0x000f220000300800 */
[----:B-----5:R-:W-:-:S03]  /*56a0*/  ISETP.LT.AND P5, PT, R6, c[0x0][0x17c], !P0 ;  /* 0x00005f0006007a0c */ /* 0x020fc600047a1270 */
[----:B------:R-:W5:Y:S01]  /*56b0*/  LDL.LU R6, [R1+0x64] ;  /* 0x0000640001067983 */ /* 0x000f620000300800 */
[----:B------:R-:W-:-:S04]  /*56c0*/  IMAD R29, R19, 0x8, R31 ;  /* 0x00000008131d7824 */ /* 0x000fc800078e021f */
[----:B------:R-:W-:Y:S01]  /*56d0*/  IMAD R31, R19, 0x8, R29 ;  /* 0x00000008131f7824 */ /* 0x000fe200078e021d */
[C---:B-1----:R-:W-:Y:S02]  /*56e0*/  LEA R22, P6, R29.reuse, R0, 0x1 ;  /* 0x000000001d167211 */ /* 0x042fe400078c08ff */
[----:B------:R-:W-:Y:S02]  /*56f0*/  ISETP.LT.AND P4, PT, R32, c[0x0][0x17c], !P0 ;  /* 0x00005f0020007a0c */ /* 0x000fe40004781270 */
[----:B------:R-:W-:Y:S01]  /*5700*/  LEA.HI.X.SX32 R23, R29, R18, 0x1, P6 ;  /* 0x000000121d177211 */ /* 0x000fe200030f0eff */
[----:B------:R-:W-:Y:S01]  /*5710*/  IMAD R29, R19, 0x8, R31 ;  /* 0x00000008131d7824 */ /* 0x000fe200078e021f */
[C---:B0-----:R-:W-:Y:S02]  /*5720*/  LEA R24, P6, R31.reuse, R0, 0x1 ;  /* 0x000000001f187211 */ /* 0x041fe400078c08ff */
[----:B------:R-:W-:Y:S02]  /*5730*/  ISETP.LT.AND P3, PT, R30, c[0x0][0x17c], !P0 ;  /* 0x00005f001e007a0c */ /* 0x000fe40004761270 */
[----:B------:R-:W-:Y:S01]  /*5740*/  LEA.HI.X.SX32 R25, R31, R18, 0x1, P6 ;  /* 0x000000121f197211 */ /* 0x000fe200030f0eff */
[----:B------:R-:W-:Y:S01]  /*5750*/  IMAD R31, R19, 0x8, R29 ;  /* 0x00000008131f7824 */ /* 0x000fe200078e021d */
[----:B------:R-:W-:-:S02]  /*5760*/  ISETP.LT.AND P1, PT, R28, c[0x0][0x17c], !P0 ;  /* 0x00005f001c007a0c */ /* 0x000fc40004721270 */
[----:B------:R-:W-:Y:S01]  /*5770*/  LEA R20, P6, R29, R0, 0x1 ;  /* 0x000000001d147211 */ /* 0x000fe200078c08ff */
[----:B------:R-:W-:Y:S01]  /*5780*/  IMAD R27, R19, 0x8, R31 ;  /* 0x00000008131b7824 */ /* 0x000fe200078e021f */
[----:B------:R0:W-:Y:S01]  /*5790*/  @P4 STG.E.U16 [R22.64], R15 ;  /* 0x0000000f16004986 */ /* 0x0001e2000c101506 */
[----:B--2---:R-:W-:Y:S02]  /*57a0*/  ISETP.LT.AND P4, PT, R4, c[0x0][0x17c], !P0 ;  /* 0x00005f0004007a0c */ /* 0x004fe40004781270 */
[----:B------:R-:W-:Y:S02]  /*57b0*/  LEA.HI.X.SX32 R21, R29, R18, 0x1, P6 ;  /* 0x000000121d157211 */ /* 0x000fe400030f0eff */
[----:B------:R-:W-:Y:S02]  /*57c0*/  LEA R4, P6, R31, R0, 0x1 ;  /* 0x000000001f047211 */ /* 0x000fe400078c08ff */
[----:B------:R-:W-:Y:S01]  /*57d0*/  PRMT R10, R5, 0x7632, R10 ;  /* 0x00007632050a7816 */ /* 0x000fe2000000000a */
[----:B0-----:R-:W-:Y:S01]  /*57e0*/  IMAD R23, R19, 0x8, R27 ;  /* 0x0000000813177824 */ /* 0x001fe200078e021b */
[----:B------:R0:W-:Y:S01]  /*57f0*/  @P3 STG.E.U16 [R24.64], R17 ;  /* 0x0000001118003986 */ /* 0x0001e2000c101506 */
[----:B------:R-:W-:-:S02]  /*5800*/  LEA.HI.X.SX32 R5, R31, R18, 0x1, P6 ;  /* 0x000000121f057211 */ /* 0x000fc400030f0eff */
[----:B------:R-:W-:Y:S01]  /*5810*/  IMAD R29, R19, 0x8, R23 ;  /* 0x00000008131d7824 */ /* 0x000fe200078e0217 */
[----:B------:R-:W-:Y:S01]  /*5820*/  PRMT R3, R3, 0x7632, R3 ;  /* 0x0000763203037816 */ /* 0x000fe20000000003 */
[----:B------:R-:W-:Y:S01]  /*5830*/  @P1 STG.E.U16 [R20.64], R10 ;  /* 0x0000000a14001986 */ /* 0x000fe2000c101506 */
[----:B---3--:R-:W-:Y:S01]  /*5840*/  ISETP.LT.AND P3, PT, R2, c[0x0][0x17c], !P0 ;  /* 0x00005f0002007a0c */ /* 0x008fe20004761270 */
[----:B------:R-:W-:Y:S01]  /*5850*/  IMAD R31, R19, 0x8, R29 ;  /* 0x00000008131f7824 */ /* 0x000fe200078e021d */
[-C--:B------:R-:W-:Y:S01]  /*5860*/  LEA R2, P1, R27, R0.reuse, 0x1 ;  /* 0x000000001b027211 */ /* 0x080fe200078208ff */
[----:B------:R1:W-:Y:S01]  /*5870*/  @P2 STG.E.U16 [R4.64], R3 ;  /* 0x0000000304002986 */ /* 0x0003e2000c101506 */
[-C--:B------:R-:W-:Y:S02]  /*5880*/  LEA R22, P2, R23, R0.reuse, 0x1 ;  /* 0x0000000017167211 */ /* 0x080fe400078408ff */
[----:B0-----:R-:W-:Y:S02]  /*5890*/  LEA R24, P6, R29, R0, 0x1 ;  /* 0x000000001d187211 */ /* 0x001fe400078c08ff */
[-C--:B-1----:R-:W-:Y:S01]  /*58a0*/  LEA.HI.X.SX32 R3, R27, R18.reuse, 0x1, P1 ;  /* 0x000000121b037211 */ /* 0x082fe200008f0eff */
[----:B------:R-:W-:Y:S01]  /*58b0*/  IMAD R27, R19, 0x8, R31 ;  /* 0x00000008131b7824 */ /* 0x000fe200078e021f */
[----:B------:R-:W-:-:S04]  /*58c0*/  LEA.HI.X.SX32 R23, R23, R18, 0x1, P2 ;  /* 0x0000001217177211 */ /* 0x000fc800010f0eff */
[C---:B------:R-:W-:Y:S02]  /*58d0*/  LEA R4, P1, R27.reuse, R0, 0x1 ;  /* 0x000000001b047211 */ /* 0x040fe400078208ff */
[----:B------:R-:W-:Y:S02]  /*58e0*/  ISETP.LT.AND P2, PT, R14, c[0x0][0x17c], !P0 ;  /* 0x00005f000e007a0c */ /* 0x000fe40004741270 */
[-C--:B------:R-:W-:Y:S02]  /*58f0*/  LEA.HI.X.SX32 R5, R27, R18.reuse, 0x1, P1 ;  /* 0x000000121b057211 */ /* 0x080fe400008f0eff */
[----:B------:R-:W-:Y:S02]  /*5900*/  LEA.HI.X.SX32 R25, R29, R18, 0x1, P6 ;  /* 0x000000121d197211 */ /* 0x000fe400030f0eff */
[----:B------:R-:W-:Y:S02]  /*5910*/  LEA R20, P6, R31, R0, 0x1 ;  /* 0x000000001f147211 */ /* 0x000fe400078c08ff */
[----:B------:R-:W-:-:S02]  /*5920*/  PRMT R11, R9, 0x7632, R11 ;  /* 0x00007632090b7816 */ /* 0x000fc4000000000b */
[----:B------:R-:W-:Y:S01]  /*5930*/  PRMT R7, R7, 0x7632, R7 ;  /* 0x0000763207077816 */ /* 0x000fe20000000007 */
[----:B------:R-:W-:Y:S01]  /*5940*/  IMAD R19, R19, 0x8, R27 ;  /* 0x0000000813137824 */ /* 0x000fe200078e021b */
[----:B------:R-:W-:Y:S02]  /*5950*/  PRMT R12, R13, 0x7632, R12 ;  /* 0x000076320d0c7816 */ /* 0x000fe4000000000c */
[----:B------:R-:W-:Y:S02]  /*5960*/  LEA.HI.X.SX32 R21, R31, R18, 0x1, P6 ;  /* 0x000000121f157211 */ /* 0x000fe400030f0eff */
[----:B------:R-:W-:Y:S01]  /*5970*/  PRMT R10, R11, 0x7632, R10 ;  /* 0x000076320b0a7816 */ /* 0x000fe2000000000a */
[----:B------:R0:W-:Y:S01]  /*5980*/  @P5 STG.E.U16 [R2.64], R7 ;  /* 0x0000000702005986 */ /* 0x0001e2000c101506 */
[----:B------:R-:W-:-:S03]  /*5990*/  PRMT R15, R15, 0x7632, R15 ;  /* 0x000076320f0f7816 */ /* 0x000fc6000000000f */
[----:B------:R0:W-:Y:S01]  /*59a0*/  @P4 STG.E.U16 [R22.64], R11 ;  /* 0x0000000b16004986 */ /* 0x0001e2000c101506 */
[----:B------:R-:W-:-:S03]  /*59b0*/  LEA R26, P6, R19, R0, 0x1 ;  /* 0x00000000131a7211 */ /* 0x000fc600078c08ff */
[----:B------:R0:W-:Y:S04]  /*59c0*/  @P3 STG.E.U16 [R24.64], R12 ;  /* 0x0000000c18003986 */ /* 0x0001e8000c101506 */
[----:B------:R0:W-:Y:S01]  /*59d0*/  @P2 STG.E.U16 [R20.64], R10 ;  /* 0x0000000a14002986 */ /* 0x0001e2000c101506 */
[----:B------:R-:W-:Y:S02]  /*59e0*/  LEA.HI.X.SX32 R27, R19, R18, 0x1, P6 ;  /* 0x00000012131b7211 */ /* 0x000fe400030f0eff */
[----:B----4-:R-:W-:Y:S02]  /*59f0*/  ISETP.LT.AND P1, PT, R8, c[0x0][0x17c], !P0 ;  /* 0x00005f0008007a0c */ /* 0x010fe40004721270 */
[----:B-----5:R-:W-:-:S11]  /*5a00*/  ISETP.LT.AND P0, PT, R6, c[0x0][0x17c], !P0 ;  /* 0x00005f0006007a0c */ /* 0x020fd60004701270 */
[----:B------:R0:W-:Y:S02]  /*5a10*/  @P1 STG.E.U16 [R4.64], R15 ;  /* 0x0000000f04001986 */ /* 0x0001e4000c101506 */
[----:B------:R-:W-:Y:S05]  /*5a20*/  @!P0 EXIT ;  /* 0x000000000000894d */ /* 0x000fea0003800000 */
[----:B0-----:R-:W-:-:S05]  /*5a30*/  PRMT R13, R17, 0x7632, R13 ;  /* 0x00007632110d7816 */ /* 0x001fca000000000d */
[----:B------:R-:W-:Y:S01]  /*5a40*/  STG.E.U16 [R26.64], R13 ;  /* 0x0000000d1a007986 */ /* 0x000fe2000c101506 */
[----:B------:R-:W-:Y:S05]  /*5a50*/  EXIT ;  /* 0x000000000000794d */ /* 0x000fea0003800000 */
.L_x_4:
[----:B------:R-:W-:-:S00]  /*5a60*/  BRA `(.L_x_4) ;  /* 0xfffffff000007947 */ /* 0x000fc0000383ffff */
[----:B------:R-:W-:-:S00]  /*5a70*/  NOP ;  /* 0x0000000000007918 */ /* 0x000fc00000000000 */
        /* <DEDUP_REMOVED lines=8> */
.L_x_5:


//--------------------- .nv.shared.matmul_kernel  --------------------------
	.section	.nv.shared.matmul_kernel,"aw",@nobits
	.sectionflags	@""
	.align	16
